// auto-generated by cutlass_sweep.gemm — config: {"arch": "sm_90", "cluster_m": 2, "cluster_n": 1, "dtype": "tf32", "stages": 5, "tile_k": 32, "tile_m": 256, "tile_n": 256}
#include "cutlass/cutlass.h"
#include "cutlass/gemm/collective/collective_builder.hpp"
#include "cutlass/gemm/device/gemm_universal_adapter.h"
#include "cutlass/gemm/kernel/gemm_universal.hpp"
#include "cutlass/epilogue/collective/collective_builder.hpp"

using ElemA = cutlass::tfloat32_t;
using ElemB = cutlass::tfloat32_t;
using ElemCD = cutlass::tfloat32_t;
using Acc  = float;
using TileShape    = cute::Shape<cute::_256, cute::_256, cute::_32>;
using ClusterShape = cute::Shape<cute::_2, cute::_1, cute::_1>;

using CollectiveEpilogue = typename cutlass::epilogue::collective::CollectiveBuilder<
    cutlass::arch::Sm90, cutlass::arch::OpClassTensorOp,
    TileShape, ClusterShape,
    cutlass::epilogue::collective::EpilogueTileAuto,
    Acc, Acc,
    ElemCD, cutlass::layout::RowMajor, 128 / cutlass::sizeof_bits<ElemCD>::value,
    ElemCD, cutlass::layout::RowMajor, 128 / cutlass::sizeof_bits<ElemCD>::value,
    cutlass::epilogue::collective::EpilogueScheduleAuto
  >::CollectiveOp;

using CollectiveMainloop = typename cutlass::gemm::collective::CollectiveBuilder<
    cutlass::arch::Sm90, cutlass::arch::OpClassTensorOp,
    ElemA, cutlass::layout::RowMajor, 128 / cutlass::sizeof_bits<ElemA>::value,
    ElemB, cutlass::layout::ColumnMajor, 128 / cutlass::sizeof_bits<ElemB>::value,
    Acc,
    TileShape, ClusterShape,
    cutlass::gemm::collective::StageCount<5>,
    cutlass::gemm::collective::KernelScheduleAuto
  >::CollectiveOp;

using GemmKernel = cutlass::gemm::kernel::GemmUniversal<
    cute::Shape<int,int,int,int>,
    CollectiveMainloop,
    CollectiveEpilogue
>;
using Gemm = cutlass::gemm::device::GemmUniversalAdapter<GemmKernel>;

// Force the device kernel symbol into the cubin without needing a host main.
auto* _anchor = &cutlass::device_kernel<GemmKernel>;


// ===== COMPILED SASS (sm_90a) =====

	.target	sm_90a

	.elftype	@"ET_EXEC"


//--------------------- .note.nv.tkinfo           --------------------------
	.section	.note.nv.tkinfo,"",@"SHT_NOTE"
	.sectionflags	@"SHF_NOTE_NV_TKINFO"
	.tkinfo
        /*0018*/ 	.word	0x00000002
        /*0030*/ 	.string	""
        /*0030*/ 	.string	"ptxas"
        /*0030*/ 	.string	"Cuda compilation tools, release 13.0, V13.0.88"
        /*0030*/ 	.string	"Build cuda_13.0.r13.0/compiler.36424714_0"
        /*0030*/ 	.string	"-arch sm_90a -m 64 "



//--------------------- .note.nv.cuinfo           --------------------------
	.section	.note.nv.cuinfo,"",@"SHT_NOTE"
	.sectionflags	@"SHF_NOTE_NV_CUINFO"
        /*0018*/ 	.short	0x0002
        /*001a*/ 	.short	0x005a
        /*001c*/ 	.short	0x0082
	.zero		2


//--------------------- .nv.info                  --------------------------
	.section	.nv.info,"",@"SHT_CUDA_INFO"
	.align	4


	//----- nvinfo : EIATTR_REGCOUNT
	.align		4
        /*0000*/ 	.byte	0x04, 0x2f
        /*0002*/ 	.short	(.L_15 - .L_14)
	.align		4
.L_14:
        /*0004*/ 	.word	index@(_ZN7cutlass13device_kernelINS_4gemm6kernel13GemmUniversalIN4cute5tupleIJiiiiEEENS1_10collective13CollectiveMmaINS1_34MainloopSm90TmaGmmaWarpSpecializedILi5ENS5_IJNS4_1CILi2EEENSA_ILi1EEESC_EEENS1_35KernelTmaWarpSpecializedCooperativeEEENS5_IJNSA_ILi256EEESG_NSA_ILi32EEEEEENS_10tfloat32_tENS5_IJlSC_lEEESJ_SK_NS4_8TiledMMAINS4_8MMA_AtomIJNS4_4SM904GMMA30MMA_64x256x8_F32TF32TF32_SS_TNILNSO_7ScaleInE1ELSQ_1EEEEEENS4_6LayoutISD_NS5_IJSC_NSA_ILi0EEESU_EEEEENS5_IJNS4_10UnderscoreESX_SX_EEEEENS4_13SM90_TMA_LOADENS4_14ComposedLayoutINS4_7SwizzleILi3ELi4ELi3EEENS4_18smem_ptr_flag_bitsILi32EEENST_INS5_IJNSA_ILi8EEESH_EEENS5_IJSH_SC_EEEEEEEvNS4_8identityENS4_23SM90_TMA_LOAD_MULTICASTES1A_vS1B_EENS_8epilogue10collective6detail29Sm90TmaWarpSpecializedAdapterINS1F_15DefaultEpilogueISJ_SK_SK_NS1E_6thread17LinearCombinationISJ_Li1EffLNS1J_9ScaleType4KindE0ELNS_15FloatRoundStyleE2ESJ_EENS1_15EpilogueDefaultEEEEEvvEEEEvNT_6ParamsE)
        /*0008*/ 	.word	0x000000a8


	//----- nvinfo : EIATTR_FRAME_SIZE
	.align		4
.L_15:
        /*000c*/ 	.byte	0x04, 0x11
        /*000e*/ 	.short	(.L_17 - .L_16)
	.align		4
.L_16:
        /*0010*/ 	.word	index@(_ZN7cutlass13device_kernelINS_4gemm6kernel13GemmUniversalIN4cute5tupleIJiiiiEEENS1_10collective13CollectiveMmaINS1_34MainloopSm90TmaGmmaWarpSpecializedILi5ENS5_IJNS4_1CILi2EEENSA_ILi1EEESC_EEENS1_35KernelTmaWarpSpecializedCooperativeEEENS5_IJNSA_ILi256EEESG_NSA_ILi32EEEEEENS_10tfloat32_tENS5_IJlSC_lEEESJ_SK_NS4_8TiledMMAINS4_8MMA_AtomIJNS4_4SM904GMMA30MMA_64x256x8_F32TF32TF32_SS_TNILNSO_7ScaleInE1ELSQ_1EEEEEENS4_6LayoutISD_NS5_IJSC_NSA_ILi0EEESU_EEEEENS5_IJNS4_10UnderscoreESX_SX_EEEEENS4_13SM90_TMA_LOADENS4_14ComposedLayoutINS4_7SwizzleILi3ELi4ELi3EEENS4_18smem_ptr_flag_bitsILi32EEENST_INS5_IJNSA_ILi8EEESH_EEENS5_IJSH_SC_EEEEEEEvNS4_8identityENS4_23SM90_TMA_LOAD_MULTICASTES1A_vS1B_EENS_8epilogue10collective6detail29Sm90TmaWarpSpecializedAdapterINS1F_15DefaultEpilogueISJ_SK_SK_NS1E_6thread17LinearCombinationISJ_Li1EffLNS1J_9ScaleType4KindE0ELNS_15FloatRoundStyleE2ESJ_EENS1_15EpilogueDefaultEEEEEvvEEEEvNT_6ParamsE)
        /*0014*/ 	.word	0x00000788


	//----- nvinfo : EIATTR_MIN_STACK_SIZE
	.align		4
.L_17:
        /*0018*/ 	.byte	0x04, 0x12
        /*001a*/ 	.short	(.L_19 - .L_18)
	.align		4
.L_18:
        /*001c*/ 	.word	index@(_ZN7cutlass13device_kernelINS_4gemm6kernel13GemmUniversalIN4cute5tupleIJiiiiEEENS1_10collective13CollectiveMmaINS1_34MainloopSm90TmaGmmaWarpSpecializedILi5ENS5_IJNS4_1CILi2EEENSA_ILi1EEESC_EEENS1_35KernelTmaWarpSpecializedCooperativeEEENS5_IJNSA_ILi256EEESG_NSA_ILi32EEEEEENS_10tfloat32_tENS5_IJlSC_lEEESJ_SK_NS4_8TiledMMAINS4_8MMA_AtomIJNS4_4SM904GMMA30MMA_64x256x8_F32TF32TF32_SS_TNILNSO_7ScaleInE1ELSQ_1EEEEEENS4_6LayoutISD_NS5_IJSC_NSA_ILi0EEESU_EEEEENS5_IJNS4_10UnderscoreESX_SX_EEEEENS4_13SM90_TMA_LOADENS4_14ComposedLayoutINS4_7SwizzleILi3ELi4ELi3EEENS4_18smem_ptr_flag_bitsILi32EEENST_INS5_IJNSA_ILi8EEESH_EEENS5_IJSH_SC_EEEEEEEvNS4_8identityENS4_23SM90_TMA_LOAD_MULTICASTES1A_vS1B_EENS_8epilogue10collective6detail29Sm90TmaWarpSpecializedAdapterINS1F_15DefaultEpilogueISJ_SK_SK_NS1E_6thread17LinearCombinationISJ_Li1EffLNS1J_9ScaleType4KindE0ELNS_15FloatRoundStyleE2ESJ_EENS1_15EpilogueDefaultEEEEEvvEEEEvNT_6ParamsE)
        /*0020*/ 	.word	0x00000788
.L_19:


//--------------------- .nv.compat                --------------------------
	.section	.nv.compat,"",@"SHT_CUDA_COMPAT_INFO"
	.align	4
        /*0000*/ 	.byte	0x02, 0x09, 0x01, 0x00, 0x02, 0x02, 0x04, 0x00, 0x02, 0x05, 0x05, 0x00, 0x03, 0x07, 0x01, 0x01
        /*0010*/ 	.byte	0x02, 0x03, 0x01, 0x00, 0x02, 0x06, 0x01, 0x00, 0x04, 0x0b, 0x08, 0x00, 0x00, 0x00, 0x00, 0x00
        /*0020*/ 	.byte	0x00, 0x00, 0x00, 0x00


//--------------------- .nv.info._ZN7cutlass13device_kernelINS_4gemm6kernel13GemmUniversalIN4cute5tupleIJiiiiEEENS1_10collective13CollectiveMmaINS1_34MainloopSm90TmaGmmaWarpSpecializedILi5ENS5_IJNS4_1CILi2EEENSA_ILi1EEESC_EEENS1_35KernelTmaWarpSpecializedCooperativeEEENS5_IJNSA_ILi256EEESG_NSA_ILi32EEEEEENS_10tfloat32_tENS5_IJlSC_lEEESJ_SK_NS4_8TiledMMAINS4_8MMA_AtomIJNS4_4SM904GMMA30MMA_64x256x8_F32TF32TF32_SS_TNILNSO_7ScaleInE1ELSQ_1EEEEEENS4_6LayoutISD_NS5_IJSC_NSA_ILi0EEESU_EEEEENS5_IJNS4_10UnderscoreESX_SX_EEEEENS4_13SM90_TMA_LOADENS4_14ComposedLayoutINS4_7SwizzleILi3ELi4ELi3EEENS4_18smem_ptr_flag_bitsILi32EEENST_INS5_IJNSA_ILi8EEESH_EEENS5_IJSH_SC_EEEEEEEvNS4_8identityENS4_23SM90_TMA_LOAD_MULTICASTES1A_vS1B_EENS_8epilogue10collective6detail29Sm90TmaWarpSpecializedAdapterINS1F_15DefaultEpilogueISJ_SK_SK_NS1E_6thread17LinearCombinationISJ_Li1EffLNS1J_9ScaleType4KindE0ELNS_15FloatRoundStyleE2ESJ_EENS1_15EpilogueDefaultEEEEEvvEEEEvNT_6ParamsE --------------------------
	.section	.nv.info._ZN7cutlass13device_kernelINS_4gemm6kernel13GemmUniversalIN4cute5tupleIJiiiiEEENS1_10collective13CollectiveMmaINS1_34MainloopSm90TmaGmmaWarpSpecializedILi5ENS5_IJNS4_1CILi2EEENSA_ILi1EEESC_EEENS1_35KernelTmaWarpSpecializedCooperativeEEENS5_IJNSA_ILi256EEESG_NSA_ILi32EEEEEENS_10tfloat32_tENS5_IJlSC_lEEESJ_SK_NS4_8TiledMMAINS4_8MMA_AtomIJNS4_4SM904GMMA30MMA_64x256x8_F32TF32TF32_SS_TNILNSO_7ScaleInE1ELSQ_1EEEEEENS4_6LayoutISD_NS5_IJSC_NSA_ILi0EEESU_EEEEENS5_IJNS4_10UnderscoreESX_SX_EEEEENS4_13SM90_TMA_LOADENS4_14ComposedLayoutINS4_7SwizzleILi3ELi4ELi3EEENS4_18smem_ptr_flag_bitsILi32EEENST_INS5_IJNSA_ILi8EEESH_EEENS5_IJSH_SC_EEEEEEEvNS4_8identityENS4_23SM90_TMA_LOAD_MULTICASTES1A_vS1B_EENS_8epilogue10collective6detail29Sm90TmaWarpSpecializedAdapterINS1F_15DefaultEpilogueISJ_SK_SK_NS1E_6thread17LinearCombinationISJ_Li1EffLNS1J_9ScaleType4KindE0ELNS_15FloatRoundStyleE2ESJ_EENS1_15EpilogueDefaultEEEEEvvEEEEvNT_6ParamsE,"",@"SHT_CUDA_INFO"
	.sectionflags	@""
	.align	4


	//----- nvinfo : EIATTR_CUDA_API_VERSION
	.align		4
        /*0000*/ 	.byte	0x04, 0x37
        /*0002*/ 	.short	(.L_21 - .L_20)
.L_20:
        /*0004*/ 	.word	0x00000082


	//----- nvinfo : EIATTR_KPARAM_INFO
	.align		4
.L_21:
        /*0008*/ 	.byte	0x04, 0x17
        /*000a*/ 	.short	(.L_23 - .L_22)
.L_22:
        /*000c*/ 	.word	0x00000000
        /*0010*/ 	.short	0x0000
        /*0012*/ 	.short	0x0070
        /*0014*/ 	.byte	0x00, 0xf0, 0x01, 0x10


	//----- nvinfo : EIATTR_SPARSE_MMA_MASK
	.align		4
.L_23:
        /*0018*/ 	.byte	0x03, 0x50
        /*001a*/ 	.short	0x0000


	//----- nvinfo : EIATTR_MAXREG_COUNT
	.align		4
        /*001c*/ 	.byte	0x03, 0x1b
        /*001e*/ 	.short	0x00a8


	//----- nvinfo : EIATTR_NUM_BARRIERS
	.align		4
        /*0020*/ 	.byte	0x02, 0x4c
        /*0022*/ 	.byte	0x01
	.zero		1


	//----- nvinfo : EIATTR_EXTERNS
	.align		4
        /*0024*/ 	.byte	0x04, 0x0f
        /*0026*/ 	.short	(.L_25 - .L_24)


	//   ....[0]....
	.align		4
.L_24:
        /*0028*/ 	.word	index@(__assertfail)


	//----- nvinfo : EIATTR_ANNOTATIONS
	.align		4
.L_25:
        /*002c*/ 	.byte	0x04, 0x55
        /*002e*/ 	.short	(.L_27 - .L_26)


	//   ....[0]....
.L_26:
        /*0030*/ 	.word	0x00000001
        /*0034*/ 	.byte	0x20, 0x0a, 0x00, 0x00, 0x01, 0x00, 0x00, 0x00, 0x30, 0x0a, 0x00, 0x00, 0x01, 0x00, 0x00, 0x00
        /* <DEDUP_REMOVED lines=716> */
        /*2d04*/ 	.byte	0x30, 0xa8, 0x01, 0x00, 0x01, 0x00, 0x00, 0x00, 0x50, 0xa8, 0x01, 0x00


	//----- nvinfo : EIATTR_MERCURY_ISA_VERSION
	.align		4
.L_27:
        /*2d10*/ 	.byte	0x03, 0x5f
        /*2d12*/ 	.short	0x0101


	//----- nvinfo : EIATTR_INT_WARP_WIDE_INSTR_OFFSETS
	.align		4
        /*2d14*/ 	.byte	0x04, 0x31
        /*2d16*/ 	.short	(.L_29 - .L_28)


	//   ....[0]....
.L_28:
        /*2d18*/ 	.word	0x000005a0


	//   ....[1]....
        /*2d1c*/ 	.word	0x000005b0


	//   ....[2]....
        /*2d20*/ 	.word	0x00000720


	//----- nvinfo : EIATTR_COOP_GROUP_MASK_REGIDS
	.align		4
.L_29:
        /*2d24*/ 	.byte	0x04, 0x29
        /*2d26*/ 	.short	(.L_31 - .L_30)


	//   ....[0]....
.L_30:
        /*2d28*/ 	.word	0xffffffff


	//   ....[1]....
        /*2d2c*/ 	.word	0xffffffff


	//   ....[2]....
        /*2d30*/ 	.word	0xffffffff


	//   ....[3]....
        /*2d34*/ 	.word	0xffffffff


	//   ....[4]....
        /*2d38*/ 	.word	0xffffffff


	//   ....[5]....
        /*2d3c*/ 	.word	0xffffffff


	//----- nvinfo : EIATTR_COOP_GROUP_INSTR_OFFSETS
	.align		4
.L_31:
        /*2d40*/ 	.byte	0x04, 0x28
        /*2d42*/ 	.short	(.L_33 - .L_32)


	//   ....[0]....
.L_32:
        /*2d44*/ 	.word	0x00000070


	//   ....[1]....
        /*2d48*/ 	.word	0x00000080


	//   ....[2]....
        /*2d4c*/ 	.word	0x000001a0


	//   ....[3]....
        /*2d50*/ 	.word	0x000003f0


	//   ....[4]....
        /*2d54*/ 	.word	0x00000860


	//   ....[5]....
        /*2d58*/ 	.word	0x00001430


	//----- nvinfo : EIATTR_REG_RECONFIG
	.align		4
.L_33:
        /*2d5c*/ 	.byte	0x01, 0x54
	.zero		2


	//----- nvinfo : EIATTR_SYSCALL_OFFSETS
	.align		4
        /*2d60*/ 	.byte	0x04, 0x46
        /*2d62*/ 	.short	(.L_35 - .L_34)


	//   ....[0]....
.L_34:
        /*2d64*/ 	.word	0x000015e0


	//----- nvinfo : EIATTR_MBARRIER_INSTR_OFFSETS
	.align		4
.L_35:
        /*2d68*/ 	.byte	0x04, 0x39
        /*2d6a*/ 	.short	(.L_37 - .L_36)


	//   ....[0]....
.L_36:
        /*2d6c*/ 	.word	0x00000320
        /*2d70*/ 	.word	0x000000ff
        /*2d74*/ 	.word	0x00000000
        /*2d78*/ 	.short	0x0100
        /*2d7a*/ 	.byte	0x08
	.zero		1


	//   ....[1]....
        /*2d7c*/ 	.word	0x00000330
        /*2d80*/ 	.word	0x000000ff
        /*2d84*/ 	.word	0x00000028
        /*2d88*/ 	.short	0x0100
        /*2d8a*/ 	.byte	0x08
	.zero		1


	//   ....[2]....
        /*2d8c*/ 	.word	0x00000340
        /*2d90*/ 	.word	0x000000ff
        /*2d94*/ 	.word	0x00000008
        /*2d98*/ 	.short	0x0100
        /*2d9a*/ 	.byte	0x08
	.zero		1


	//   ....[3]....
        /*2d9c*/ 	.word	0x00000350
        /*2da0*/ 	.word	0x000000ff
        /*2da4*/ 	.word	0x00000030
        /*2da8*/ 	.short	0x0100
        /*2daa*/ 	.byte	0x08
	.zero		1


	//   ....[4]....
        /*2dac*/ 	.word	0x00000360
        /*2db0*/ 	.word	0x000000ff
        /*2db4*/ 	.word	0x00000010
        /*2db8*/ 	.short	0x0100
        /*2dba*/ 	.byte	0x08
	.zero		1


	//   ....[5]....
        /*2dbc*/ 	.word	0x00000370
        /*2dc0*/ 	.word	0x000000ff
        /*2dc4*/ 	.word	0x00000038
        /*2dc8*/ 	.short	0x0100
        /*2dca*/ 	.byte	0x08
	.zero		1


	//   ....[6]....
        /*2dcc*/ 	.word	0x00000380
        /*2dd0*/ 	.word	0x000000ff
        /*2dd4*/ 	.word	0x00000018
        /*2dd8*/ 	.short	0x0100
        /*2dda*/ 	.byte	0x08
	.zero		1


	//   ....[7]....
        /*2ddc*/ 	.word	0x00000390
        /*2de0*/ 	.word	0x000000ff
        /*2de4*/ 	.word	0x00000040
        /*2de8*/ 	.short	0x0100
        /*2dea*/ 	.byte	0x08
	.zero		1


	//   ....[8]....
        /*2dec*/ 	.word	0x000003a0
        /*2df0*/ 	.word	0x000000ff
        /*2df4*/ 	.word	0x00000020
        /*2df8*/ 	.short	0x0100
        /*2dfa*/ 	.byte	0x08
	.zero		1


	//   ....[9]....
        /*2dfc*/ 	.word	0x000003b0
        /*2e00*/ 	.word	0x000000ff
        /*2e04*/ 	.word	0x00000048
        /*2e08*/ 	.short	0x0100
        /*2e0a*/ 	.byte	0x08
	.zero		1


	//   ....[10]....
        /*2e0c*/ 	.word	0x00000790
        /*2e10*/ 	.word	0x000000ff
        /*2e14*/ 	.word	0x00000060
        /*2e18*/ 	.short	0x0100
        /*2e1a*/ 	.byte	0x06
	.zero		1


	//   ....[11]....
        /*2e1c*/ 	.word	0x000007c0
        /*2e20*/ 	.word	0x000000ff
        /*2e24*/ 	.word	0x00000068
        /*2e28*/ 	.short	0x0100
        /*2e2a*/ 	.byte	0x06
	.zero		1


	//   ....[12]....
        /*2e2c*/ 	.word	0x000016c0
        /*2e30*/ 	.word	0x00000004
        /*2e34*/ 	.word	0x00000000
        /*2e38*/ 	.short	0x010a
        /*2e3a*/ 	.byte	0x3f
	.zero		1


	//   ....[13]....
        /*2e3c*/ 	.word	0x00001700
        /*2e40*/ 	.word	0x00000004
        /*2e44*/ 	.word	0x00000000
        /*2e48*/ 	.short	0x010a
        /*2e4a*/ 	.byte	0x3f
	.zero		1


	//   ....[14]....
        /*2e4c*/ 	.word	0x00004d50
        /*2e50*/ 	.word	0x00000004
        /*2e54*/ 	.word	0x00000000
        /*2e58*/ 	.short	0x010a
        /*2e5a*/ 	.byte	0x3f
	.zero		1


	//   ....[15]....
        /*2e5c*/ 	.word	0x00004d90
        /*2e60*/ 	.word	0x00000004
        /*2e64*/ 	.word	0x00000000
        /*2e68*/ 	.short	0x010a
        /*2e6a*/ 	.byte	0x3f
	.zero		1


	//   ....[16]....
        /*2e6c*/ 	.word	0x00008e80
        /*2e70*/ 	.word	0x00000004
        /*2e74*/ 	.word	0x00000000
        /*2e78*/ 	.short	0x0101
        /*2e7a*/ 	.byte	0x3f
	.zero		1


	//   ....[17]....
        /*2e7c*/ 	.word	0x000090a0
        /*2e80*/ 	.word	0x00000000
        /*2e84*/ 	.word	0x00000000
        /*2e88*/ 	.short	0x0101
        /*2e8a*/ 	.byte	0x3f
	.zero		1


	//   ....[18]....
        /*2e8c*/ 	.word	0x0001a3c0
        /*2e90*/ 	.word	0x00000005
        /*2e94*/ 	.word	0x00000028
        /*2e98*/ 	.short	0x010a
        /*2e9a*/ 	.byte	0x3f
	.zero		1


	//   ....[19]....
        /*2e9c*/ 	.word	0x0001a750
        /*2ea0*/ 	.word	0x00000002
        /*2ea4*/ 	.word	0x00000068
        /*2ea8*/ 	.short	0x0101
        /*2eaa*/ 	.byte	0x3f
	.zero		1


	//   ....[20]....
        /*2eac*/ 	.word	0x0001af50
        /*2eb0*/ 	.word	0x00000005
        /*2eb4*/ 	.word	0x00000000
        /*2eb8*/ 	.short	0x010a
        /*2eba*/ 	.byte	0x3f
	.zero		1


	//   ....[21]....
        /*2ebc*/ 	.word	0x0001afe0
        /*2ec0*/ 	.word	0x00000007
        /*2ec4*/ 	.word	0x00000000
        /*2ec8*/ 	.short	0x010a
        /*2eca*/ 	.byte	0x3f
	.zero		1


	//   ....[22]....
        /*2ecc*/ 	.word	0x0001b070
        /*2ed0*/ 	.word	0x00000007
        /*2ed4*/ 	.word	0x00000000
        /*2ed8*/ 	.short	0x010a
        /*2eda*/ 	.byte	0x3f
	.zero		1


	//   ....[23]....
        /*2edc*/ 	.word	0x0001b100
        /*2ee0*/ 	.word	0x00000007
        /*2ee4*/ 	.word	0x00000000
        /*2ee8*/ 	.short	0x010a
        /*2eea*/ 	.byte	0x3f
	.zero		1


	//   ....[24]....
        /*2eec*/ 	.word	0x0001b190
        /*2ef0*/ 	.word	0x00000003
        /*2ef4*/ 	.word	0x00000000
        /*2ef8*/ 	.short	0x010a
        /*2efa*/ 	.byte	0x3f
	.zero		1


	//   ....[25]....
        /*2efc*/ 	.word	0x0001b1f0
        /*2f00*/ 	.word	0x00000004
        /*2f04*/ 	.word	0x00000000
        /*2f08*/ 	.short	0x010a
        /*2f0a*/ 	.byte	0x3f
	.zero		1


	//   ....[26]....
        /*2f0c*/ 	.word	0x0001b240
        /*2f10*/ 	.word	0x00000004
        /*2f14*/ 	.word	0x00000000
        /*2f18*/ 	.short	0x010a
        /*2f1a*/ 	.byte	0x3f
	.zero		1


	//   ....[27]....
        /*2f1c*/ 	.word	0x0001b310
        /*2f20*/ 	.word	0x00000005
        /*2f24*/ 	.word	0x00000028
        /*2f28*/ 	.short	0x010a
        /*2f2a*/ 	.byte	0x3f
	.zero		1


	//   ....[28]....
        /*2f2c*/ 	.word	0x0001b3e0
        /*2f30*/ 	.word	0x00000005
        /*2f34*/ 	.word	0x00000000
        /*2f38*/ 	.short	0x010a
        /*2f3a*/ 	.byte	0x3f
	.zero		1


	//   ....[29]....
        /*2f3c*/ 	.word	0x0001b430
        /*2f40*/ 	.word	0x00000007
        /*2f44*/ 	.word	0x00000000
        /*2f48*/ 	.short	0x010a
        /*2f4a*/ 	.byte	0x3f
	.zero		1


	//   ....[30]....
        /*2f4c*/ 	.word	0x0001b480
        /*2f50*/ 	.word	0x00000007
        /*2f54*/ 	.word	0x00000000
        /*2f58*/ 	.short	0x010a
        /*2f5a*/ 	.byte	0x3f
	.zero		1


	//   ....[31]....
        /*2f5c*/ 	.word	0x0001b4d0
        /*2f60*/ 	.word	0x00000007
        /*2f64*/ 	.word	0x00000000
        /*2f68*/ 	.short	0x010a
        /*2f6a*/ 	.byte	0x3f
	.zero		1


	//----- nvinfo : EIATTR_NUM_MBARRIERS
	.align		4
.L_37:
        /*2f6c*/ 	.byte	0x03, 0x38
        /*2f6e*/ 	.short	0x000c


	//----- nvinfo : EIATTR_EXIT_INSTR_OFFSETS
	.align		4
        /*2f70*/ 	.byte	0x04, 0x1c
        /*2f72*/ 	.short	(.L_39 - .L_38)


	//   ....[0]....
.L_38:
        /*2f74*/ 	.word	0x00000ac0


	//   ....[1]....
        /*2f78*/ 	.word	0x00001350


	//   ....[2]....
        /*2f7c*/ 	.word	0x00019a10


	//   ....[3]....
        /*2f80*/ 	.word	0x0001a030


	//   ....[4]....
        /*2f84*/ 	.word	0x0001b1e0


	//----- nvinfo : EIATTR_MAX_THREADS
	.align		4
.L_39:
        /*2f88*/ 	.byte	0x04, 0x05
        /*2f8a*/ 	.short	(.L_41 - .L_40)
.L_40:
        /*2f8c*/ 	.word	0x00000180
        /*2f90*/ 	.word	0x00000001
        /*2f94*/ 	.word	0x00000001


	//----- nvinfo : EIATTR_CRS_STACK_SIZE
	.align		4
.L_41:
        /*2f98*/ 	.byte	0x04, 0x1e
        /*2f9a*/ 	.short	(.L_43 - .L_42)
.L_42:
        /*2f9c*/ 	.word	0x00000000


	//----- nvinfo : EIATTR_CBANK_PARAM_SIZE
	.align		4
.L_43:
        /*2fa0*/ 	.byte	0x03, 0x19
        /*2fa2*/ 	.short	0x0470


	//----- nvinfo : EIATTR_PARAM_CBANK
	.align		4
        /*2fa4*/ 	.byte	0x04, 0x0a
        /*2fa6*/ 	.short	(.L_45 - .L_44)
	.align		4
.L_44:
        /*2fa8*/ 	.word	index@(.nv.constant0._ZN7cutlass13device_kernelINS_4gemm6kernel13GemmUniversalIN4cute5tupleIJiiiiEEENS1_10collective13CollectiveMmaINS1_34MainloopSm90TmaGmmaWarpSpecializedILi5ENS5_IJNS4_1CILi2EEENSA_ILi1EEESC_EEENS1_35KernelTmaWarpSpecializedCooperativeEEENS5_IJNSA_ILi256EEESG_NSA_ILi32EEEEEENS_10tfloat32_tENS5_IJlSC_lEEESJ_SK_NS4_8TiledMMAINS4_8MMA_AtomIJNS4_4SM904GMMA30MMA_64x256x8_F32TF32TF32_SS_TNILNSO_7ScaleInE1ELSQ_1EEEEEENS4_6LayoutISD_NS5_IJSC_NSA_ILi0EEESU_EEEEENS5_IJNS4_10UnderscoreESX_SX_EEEEENS4_13SM90_TMA_LOADENS4_14ComposedLayoutINS4_7SwizzleILi3ELi4ELi3EEENS4_18smem_ptr_flag_bitsILi32EEENST_INS5_IJNSA_ILi8EEESH_EEENS5_IJSH_SC_EEEEEEEvNS4_8identityENS4_23SM90_TMA_LOAD_MULTICASTES1A_vS1B_EENS_8epilogue10collective6detail29Sm90TmaWarpSpecializedAdapterINS1F_15DefaultEpilogueISJ_SK_SK_NS1E_6thread17LinearCombinationISJ_Li1EffLNS1J_9ScaleType4KindE0ELNS_15FloatRoundStyleE2ESJ_EENS1_15EpilogueDefaultEEEEEvvEEEEvNT_6ParamsE)
        /*2fac*/ 	.short	0x0210
        /*2fae*/ 	.short	0x0470


	//----- nvinfo : EIATTR_SW_WAR
	.align		4
.L_45:
        /*2fb0*/ 	.byte	0x04, 0x36
        /*2fb2*/ 	.short	(.L_47 - .L_46)
.L_46:
        /*2fb4*/ 	.word	0x00000008
.L_47:


//--------------------- .nv.callgraph             --------------------------
	.section	.nv.callgraph,"",@"SHT_CUDA_CALLGRAPH"
	.align	4
	.sectionentsize	8
	.align		4
        /*0000*/ 	.word	0x00000000
	.align		4
        /*0004*/ 	.word	0xffffffff
	.align		4
        /*0008*/ 	.word	index@(_ZN7cutlass13device_kernelINS_4gemm6kernel13GemmUniversalIN4cute5tupleIJiiiiEEENS1_10collective13CollectiveMmaINS1_34MainloopSm90TmaGmmaWarpSpecializedILi5ENS5_IJNS4_1CILi2EEENSA_ILi1EEESC_EEENS1_35KernelTmaWarpSpecializedCooperativeEEENS5_IJNSA_ILi256EEESG_NSA_ILi32EEEEEENS_10tfloat32_tENS5_IJlSC_lEEESJ_SK_NS4_8TiledMMAINS4_8MMA_AtomIJNS4_4SM904GMMA30MMA_64x256x8_F32TF32TF32_SS_TNILNSO_7ScaleInE1ELSQ_1EEEEEENS4_6LayoutISD_NS5_IJSC_NSA_ILi0EEESU_EEEEENS5_IJNS4_10UnderscoreESX_SX_EEEEENS4_13SM90_TMA_LOADENS4_14ComposedLayoutINS4_7SwizzleILi3ELi4ELi3EEENS4_18smem_ptr_flag_bitsILi32EEENST_INS5_IJNSA_ILi8EEESH_EEENS5_IJSH_SC_EEEEEEEvNS4_8identityENS4_23SM90_TMA_LOAD_MULTICASTES1A_vS1B_EENS_8epilogue10collective6detail29Sm90TmaWarpSpecializedAdapterINS1F_15DefaultEpilogueISJ_SK_SK_NS1E_6thread17LinearCombinationISJ_Li1EffLNS1J_9ScaleType4KindE0ELNS_15FloatRoundStyleE2ESJ_EENS1_15EpilogueDefaultEEEEEvvEEEEvNT_6ParamsE)
	.align		4
        /*000c*/ 	.word	index@(__assertfail)
	.align		4
        /*0010*/ 	.word	0x00000000
	.align		4
        /*0014*/ 	.word	0xfffffffe
	.align		4
        /*0018*/ 	.word	0x00000000
	.align		4
        /*001c*/ 	.word	0xfffffffd
	.align		4
        /*0020*/ 	.word	0x00000000
	.align		4
        /*0024*/ 	.word	0xfffffffc


//--------------------- .nv.constant4             --------------------------
	.section	.nv.constant4,"a",@progbits
	.align	8
	.align		8
.nv.constant4:
        /*0000*/ 	.dword	__assertfail
	.align		8
        /*0008*/ 	.dword	__unnamed_1
	.align		8
        /*0010*/ 	.dword	_ZN39_INTERNAL_f043d6d2_4_k_cu_e29cf415_70014cuda3std3__45__cpo5beginE
	.align		8
        /*0018*/ 	.dword	_ZN39_INTERNAL_f043d6d2_4_k_cu_e29cf415_70014cuda3std3__45__cpo3endE
	.align		8
        /*0020*/ 	.dword	_ZN39_INTERNAL_f043d6d2_4_k_cu_e29cf415_70014cuda3std3__45__cpo6cbeginE
	.align		8
        /*0028*/ 	.dword	_ZN39_INTERNAL_f043d6d2_4_k_cu_e29cf415_70014cuda3std3__45__cpo4cendE
	.align		8
        /*0030*/ 	.dword	_ZN39_INTERNAL_f043d6d2_4_k_cu_e29cf415_70014cuda3std3__441_GLOBAL__N__f043d6d2_4_k_cu_e29cf415_70016ignoreE
	.align		8
        /*0038*/ 	.dword	_ZN39_INTERNAL_f043d6d2_4_k_cu_e29cf415_70014cuda3std3__419piecewise_constructE
	.align		8
        /*0040*/ 	.dword	_ZN39_INTERNAL_f043d6d2_4_k_cu_e29cf415_70014cuda3std3__48in_placeE
	.align		8
        /*0048*/ 	.dword	_ZN39_INTERNAL_f043d6d2_4_k_cu_e29cf415_70014cuda3std6ranges3__45__cpo4swapE
	.align		8
        /*0050*/ 	.dword	_ZN39_INTERNAL_f043d6d2_4_k_cu_e29cf415_70014cuda3std6ranges3__45__cpo9iter_moveE
	.align		8
        /*0058*/ 	.dword	_ZN39_INTERNAL_f043d6d2_4_k_cu_e29cf415_70014cute7productE
	.align		8
        /*0060*/ 	.dword	_ZN39_INTERNAL_f043d6d2_4_k_cu_e29cf415_70014cute1_E
	.align		8
        /*0068*/ 	.dword	$str$22
	.align		8
        /*0070*/ 	.dword	$str$23


//--------------------- .text._ZN7cutlass13device_kernelINS_4gemm6kernel13GemmUniversalIN4cute5tupleIJiiiiEEENS1_10collective13CollectiveMmaINS1_34MainloopSm90TmaGmmaWarpSpecializedILi5ENS5_IJNS4_1CILi2EEENSA_ILi1EEESC_EEENS1_35KernelTmaWarpSpecializedCooperativeEEENS5_IJNSA_ILi256EEESG_NSA_ILi32EEEEEENS_10tfloat32_tENS5_IJlSC_lEEESJ_SK_NS4_8TiledMMAINS4_8MMA_AtomIJNS4_4SM904GMMA30MMA_64x256x8_F32TF32TF32_SS_TNILNSO_7ScaleInE1ELSQ_1EEEEEENS4_6LayoutISD_NS5_IJSC_NSA_ILi0EEESU_EEEEENS5_IJNS4_10UnderscoreESX_SX_EEEEENS4_13SM90_TMA_LOADENS4_14ComposedLayoutINS4_7SwizzleILi3ELi4ELi3EEENS4_18smem_ptr_flag_bitsILi32EEENST_INS5_IJNSA_ILi8EEESH_EEENS5_IJSH_SC_EEEEEEEvNS4_8identityENS4_23SM90_TMA_LOAD_MULTICASTES1A_vS1B_EENS_8epilogue10collective6detail29Sm90TmaWarpSpecializedAdapterINS1F_15DefaultEpilogueISJ_SK_SK_NS1E_6thread17LinearCombinationISJ_Li1EffLNS1J_9ScaleType4KindE0ELNS_15FloatRoundStyleE2ESJ_EENS1_15EpilogueDefaultEEEEEvvEEEEvNT_6ParamsE --------------------------
	.section	.text._ZN7cutlass13device_kernelINS_4gemm6kernel13GemmUniversalIN4cute5tupleIJiiiiEEENS1_10collective13CollectiveMmaINS1_34MainloopSm90TmaGmmaWarpSpecializedILi5ENS5_IJNS4_1CILi2EEENSA_ILi1EEESC_EEENS1_35KernelTmaWarpSpecializedCooperativeEEENS5_IJNSA_ILi256EEESG_NSA_ILi32EEEEEENS_10tfloat32_tENS5_IJlSC_lEEESJ_SK_NS4_8TiledMMAINS4_8MMA_AtomIJNS4_4SM904GMMA30MMA_64x256x8_F32TF32TF32_SS_TNILNSO_7ScaleInE1ELSQ_1EEEEEENS4_6LayoutISD_NS5_IJSC_NSA_ILi0EEESU_EEEEENS5_IJNS4_10UnderscoreESX_SX_EEEEENS4_13SM90_TMA_LOADENS4_14ComposedLayoutINS4_7SwizzleILi3ELi4ELi3EEENS4_18smem_ptr_flag_bitsILi32EEENST_INS5_IJNSA_ILi8EEESH_EEENS5_IJSH_SC_EEEEEEEvNS4_8identityENS4_23SM90_TMA_LOAD_MULTICASTES1A_vS1B_EENS_8epilogue10collective6detail29Sm90TmaWarpSpecializedAdapterINS1F_15DefaultEpilogueISJ_SK_SK_NS1E_6thread17LinearCombinationISJ_Li1EffLNS1J_9ScaleType4KindE0ELNS_15FloatRoundStyleE2ESJ_EENS1_15EpilogueDefaultEEEEEvvEEEEvNT_6ParamsE,"ax",@progbits
	.align	128
.text._ZN7cutlass13device_kernelINS_4gemm6kernel13GemmUniversalIN4cute5tupleIJiiiiEEENS1_10collective13CollectiveMmaINS1_34MainloopSm90TmaGmmaWarpSpecializedILi5ENS5_IJNS4_1CILi2EEENSA_ILi1EEESC_EEENS1_35KernelTmaWarpSpecializedCooperativeEEENS5_IJNSA_ILi256EEESG_NSA_ILi32EEEEEENS_10tfloat32_tENS5_IJlSC_lEEESJ_SK_NS4_8TiledMMAINS4_8MMA_AtomIJNS4_4SM904GMMA30MMA_64x256x8_F32TF32TF32_SS_TNILNSO_7ScaleInE1ELSQ_1EEEEEENS4_6LayoutISD_NS5_IJSC_NSA_ILi0EEESU_EEEEENS5_IJNS4_10UnderscoreESX_SX_EEEEENS4_13SM90_TMA_LOADENS4_14ComposedLayoutINS4_7SwizzleILi3ELi4ELi3EEENS4_18smem_ptr_flag_bitsILi32EEENST_INS5_IJNSA_ILi8EEESH_EEENS5_IJSH_SC_EEEEEEEvNS4_8identityENS4_23SM90_TMA_LOAD_MULTICASTES1A_vS1B_EENS_8epilogue10collective6detail29Sm90TmaWarpSpecializedAdapterINS1F_15DefaultEpilogueISJ_SK_SK_NS1E_6thread17LinearCombinationISJ_Li1EffLNS1J_9ScaleType4KindE0ELNS_15FloatRoundStyleE2ESJ_EENS1_15EpilogueDefaultEEEEEvvEEEEvNT_6ParamsE:
        .type           _ZN7cutlass13device_kernelINS_4gemm6kernel13GemmUniversalIN4cute5tupleIJiiiiEEENS1_10collective13CollectiveMmaINS1_34MainloopSm90TmaGmmaWarpSpecializedILi5ENS5_IJNS4_1CILi2EEENSA_ILi1EEESC_EEENS1_35KernelTmaWarpSpecializedCooperativeEEENS5_IJNSA_ILi256EEESG_NSA_ILi32EEEEEENS_10tfloat32_tENS5_IJlSC_lEEESJ_SK_NS4_8TiledMMAINS4_8MMA_AtomIJNS4_4SM904GMMA30MMA_64x256x8_F32TF32TF32_SS_TNILNSO_7ScaleInE1ELSQ_1EEEEEENS4_6LayoutISD_NS5_IJSC_NSA_ILi0EEESU_EEEEENS5_IJNS4_10UnderscoreESX_SX_EEEEENS4_13SM90_TMA_LOADENS4_14ComposedLayoutINS4_7SwizzleILi3ELi4ELi3EEENS4_18smem_ptr_flag_bitsILi32EEENST_INS5_IJNSA_ILi8EEESH_EEENS5_IJSH_SC_EEEEEEEvNS4_8identityENS4_23SM90_TMA_LOAD_MULTICASTES1A_vS1B_EENS_8epilogue10collective6detail29Sm90TmaWarpSpecializedAdapterINS1F_15DefaultEpilogueISJ_SK_SK_NS1E_6thread17LinearCombinationISJ_Li1EffLNS1J_9ScaleType4KindE0ELNS_15FloatRoundStyleE2ESJ_EENS1_15EpilogueDefaultEEEEEvvEEEEvNT_6ParamsE,@function
        .size           _ZN7cutlass13device_kernelINS_4gemm6kernel13GemmUniversalIN4cute5tupleIJiiiiEEENS1_10collective13CollectiveMmaINS1_34MainloopSm90TmaGmmaWarpSpecializedILi5ENS5_IJNS4_1CILi2EEENSA_ILi1EEESC_EEENS1_35KernelTmaWarpSpecializedCooperativeEEENS5_IJNSA_ILi256EEESG_NSA_ILi32EEEEEENS_10tfloat32_tENS5_IJlSC_lEEESJ_SK_NS4_8TiledMMAINS4_8MMA_AtomIJNS4_4SM904GMMA30MMA_64x256x8_F32TF32TF32_SS_TNILNSO_7ScaleInE1ELSQ_1EEEEEENS4_6LayoutISD_NS5_IJSC_NSA_ILi0EEESU_EEEEENS5_IJNS4_10UnderscoreESX_SX_EEEEENS4_13SM90_TMA_LOADENS4_14ComposedLayoutINS4_7SwizzleILi3ELi4ELi3EEENS4_18smem_ptr_flag_bitsILi32EEENST_INS5_IJNSA_ILi8EEESH_EEENS5_IJSH_SC_EEEEEEEvNS4_8identityENS4_23SM90_TMA_LOAD_MULTICASTES1A_vS1B_EENS_8epilogue10collective6detail29Sm90TmaWarpSpecializedAdapterINS1F_15DefaultEpilogueISJ_SK_SK_NS1E_6thread17LinearCombinationISJ_Li1EffLNS1J_9ScaleType4KindE0ELNS_15FloatRoundStyleE2ESJ_EENS1_15EpilogueDefaultEEEEEvvEEEEvNT_6ParamsE,(.L_x_583 - _ZN7cutlass13device_kernelINS_4gemm6kernel13GemmUniversalIN4cute5tupleIJiiiiEEENS1_10collective13CollectiveMmaINS1_34MainloopSm90TmaGmmaWarpSpecializedILi5ENS5_IJNS4_1CILi2EEENSA_ILi1EEESC_EEENS1_35KernelTmaWarpSpecializedCooperativeEEENS5_IJNSA_ILi256EEESG_NSA_ILi32EEEEEENS_10tfloat32_tENS5_IJlSC_lEEESJ_SK_NS4_8TiledMMAINS4_8MMA_AtomIJNS4_4SM904GMMA30MMA_64x256x8_F32TF32TF32_SS_TNILNSO_7ScaleInE1ELSQ_1EEEEEENS4_6LayoutISD_NS5_IJSC_NSA_ILi0EEESU_EEEEENS5_IJNS4_10UnderscoreESX_SX_EEEEENS4_13SM90_TMA_LOADENS4_14ComposedLayoutINS4_7SwizzleILi3ELi4ELi3EEENS4_18smem_ptr_flag_bitsILi32EEENST_INS5_IJNSA_ILi8EEESH_EEENS5_IJSH_SC_EEEEEEEvNS4_8identityENS4_23SM90_TMA_LOAD_MULTICASTES1A_vS1B_EENS_8epilogue10collective6detail29Sm90TmaWarpSpecializedAdapterINS1F_15DefaultEpilogueISJ_SK_SK_NS1E_6thread17LinearCombinationISJ_Li1EffLNS1J_9ScaleType4KindE0ELNS_15FloatRoundStyleE2ESJ_EENS1_15EpilogueDefaultEEEEEvvEEEEvNT_6ParamsE)
        .other          _ZN7cutlass13device_kernelINS_4gemm6kernel13GemmUniversalIN4cute5tupleIJiiiiEEENS1_10collective13CollectiveMmaINS1_34MainloopSm90TmaGmmaWarpSpecializedILi5ENS5_IJNS4_1CILi2EEENSA_ILi1EEESC_EEENS1_35KernelTmaWarpSpecializedCooperativeEEENS5_IJNSA_ILi256EEESG_NSA_ILi32EEEEEENS_10tfloat32_tENS5_IJlSC_lEEESJ_SK_NS4_8TiledMMAINS4_8MMA_AtomIJNS4_4SM904GMMA30MMA_64x256x8_F32TF32TF32_SS_TNILNSO_7ScaleInE1ELSQ_1EEEEEENS4_6LayoutISD_NS5_IJSC_NSA_ILi0EEESU_EEEEENS5_IJNS4_10UnderscoreESX_SX_EEEEENS4_13SM90_TMA_LOADENS4_14ComposedLayoutINS4_7SwizzleILi3ELi4ELi3EEENS4_18smem_ptr_flag_bitsILi32EEENST_INS5_IJNSA_ILi8EEESH_EEENS5_IJSH_SC_EEEEEEEvNS4_8identityENS4_23SM90_TMA_LOAD_MULTICASTES1A_vS1B_EENS_8epilogue10collective6detail29Sm90TmaWarpSpecializedAdapterINS1F_15DefaultEpilogueISJ_SK_SK_NS1E_6thread17LinearCombinationISJ_Li1EffLNS1J_9ScaleType4KindE0ELNS_15FloatRoundStyleE2ESJ_EENS1_15EpilogueDefaultEEEEEvvEEEEvNT_6ParamsE,@"STO_CUDA_ENTRY STV_DEFAULT"
_ZN7cutlass13device_kernelINS_4gemm6kernel13GemmUniversalIN4cute5tupleIJiiiiEEENS1_10collective13CollectiveMmaINS1_34MainloopSm90TmaGmmaWarpSpecializedILi5ENS5_IJNS4_1CILi2EEENSA_ILi1EEESC_EEENS1_35KernelTmaWarpSpecializedCooperativeEEENS5_IJNSA_ILi256EEESG_NSA_ILi32EEEEEENS_10tfloat32_tENS5_IJlSC_lEEESJ_SK_NS4_8TiledMMAINS4_8MMA_AtomIJNS4_4SM904GMMA30MMA_64x256x8_F32TF32TF32_SS_TNILNSO_7ScaleInE1ELSQ_1EEEEEENS4_6LayoutISD_NS5_IJSC_NSA_ILi0EEESU_EEEEENS5_IJNS4_10UnderscoreESX_SX_EEEEENS4_13SM90_TMA_LOADENS4_14ComposedLayoutINS4_7SwizzleILi3ELi4ELi3EEENS4_18smem_ptr_flag_bitsILi32EEENST_INS5_IJNSA_ILi8EEESH_EEENS5_IJSH_SC_EEEEEEEvNS4_8identityENS4_23SM90_TMA_LOAD_MULTICASTES1A_vS1B_EENS_8epilogue10collective6detail29Sm90TmaWarpSpecializedAdapterINS1F_15DefaultEpilogueISJ_SK_SK_NS1E_6thread17LinearCombinationISJ_Li1EffLNS1J_9ScaleType4KindE0ELNS_15FloatRoundStyleE2ESJ_EENS1_15EpilogueDefaultEEEEEvvEEEEvNT_6ParamsE:
[----:B------:R-:W0:Y:S02]  /*0000*/  LDC R1, c[0x0][0x28] ;  /* 0x00000a00ff017b82 */ /* 0x000e240000000800 */
[----:B0-----:R-:W-:Y:S01]  /*0010*/  VIADD R1, R1, 0xfffff878 ;  /* 0xfffff87801017836 */ /* 0x001fe20000000000 */
[----:B------:R-:W0:Y:S01]  /*0020*/  S2R R4, SR_TID.X ;  /* 0x0000000000047919 */ /* 0x000e220000002100 */
[----:B------:R-:W-:Y:S01]  /*0030*/  ELECT P0, URZ, PT ;  /* 0x00000000003f782f */ /* 0x000fe20003800000 */
[----:B------:R-:W-:Y:S01]  /*0040*/  BSSY B0, `(.L_x_0) ;  /* 0x0000015000007945 */ /* 0x000fe20003800000 */
[--C-:B0-----:R-:W-:Y:S02]  /*0050*/  SHF.R.U32.HI R0, RZ, 0x5, R4.reuse ;  /* 0x00000005ff007819 */ /* 0x101fe40000011604 */
[----:B------:R-:W-:-:S03]  /*0060*/  SHF.R.U32.HI R2, RZ, 0x7, R4 ;  /* 0x00000007ff027819 */ /* 0x000fc60000011604 */
[----:B------:R-:W0:Y:S04]  /*0070*/  SHFL.IDX PT, R3, R0, RZ, 0x1f ;  /* 0x00001fff00037589 */ /* 0x000e2800000e0000 */
[----:B------:R-:W1:Y:S01]  /*0080*/  SHFL.IDX PT, R2, R2, RZ, 0x1f ;  /* 0x00001fff02027589 */ /* 0x000e6200000e0000 */
[----:B0-----:R-:W-:Y:S02]  /*0090*/  R2UR UR9, R3 ;  /* 0x00000000030972ca */ /* 0x001fe400000e0000 */
[----:B-1----:R-:W-:-:S11]  /*00a0*/  R2UR UR5, R2 ;  /* 0x00000000020572ca */ /* 0x002fd600000e0000 */
[----:B------:R-:W-:Y:S02]  /*00b0*/  USHF.R.S32.HI UR4, URZ, 0x1f, UR9 ;  /* 0x0000001f3f047899 */ /* 0x000fe40008011409 */
[----:B------:R-:W-:Y:S02]  /*00c0*/  ISETP.NE.OR P0, PT, RZ, UR9, !P0 ;  /* 0x00000009ff007c0c */ /* 0x000fe4000c705670 */
[----:B------:R-:W-:-:S04]  /*00d0*/  ULEA.HI UR4, UR4, UR9, URZ, 0x2 ;  /* 0x0000000904047291 */ /* 0x000fc8000f8f103f */
[----:B------:R-:W-:-:S04]  /*00e0*/  ULOP3.LUT UR4, UR4, 0xfffffffc, URZ, 0xc0, !UPT ;  /* 0xfffffffc04047892 */ /* 0x000fc8000f8ec03f */
[----:B------:R-:W-:-:S03]  /*00f0*/  UIADD3 UR9, UR9, -UR4, URZ ;  /* 0x8000000409097290 */ /* 0x000fc6000fffe03f */
[----:B------:R-:W-:Y:S09]  /*0100*/  @P0 BRA `(.L_x_1) ;  /* 0x0000000000200947 */ /* 0x000ff20003800000 */
[----:B------:R-:W-:Y:S02]  /*0110*/  ULDC.64 UR6, c[0x0][0x198] ;  /* 0x0000660000067ab9 */ /* 0x000fe40000000a00 */
[----:B------:R-:W-:Y:S02]  /*0120*/  UIADD3 UR10, UP0, UR6, 0xf0, URZ ;  /* 0x000000f0060a7890 */ /* 0x000fe4000ff1e03f */
[----:B------:R-:W-:Y:S02]  /*0130*/  UIADD3 UR6, UP1, UR6, 0x1f0, URZ ;  /* 0x000001f006067890 */ /* 0x000fe4000ff3e03f */
[----:B------:R-:W-:Y:S02]  /*0140*/  UIADD3.X UR11, URZ, UR7, URZ, UP0, !UPT ;  /* 0x000000073f0b7290 */ /* 0x000fe400087fe43f */
[----:B------:R-:W-:-:S07]  /*0150*/  UIADD3.X UR7, URZ, UR7, URZ, UP1, !UPT ;  /* 0x000000073f077290 */ /* 0x000fce0008ffe43f */
[----:B------:R0:W-:Y:S02]  /*0160*/  UTMACCTL.PF [UR10] ;  /* 0x000000000a0079b9 */ /* 0x0001e40008040000 */
[----:B------:R0:W-:Y:S02]  /*0170*/  UTMACCTL.PF [UR6] ;  /* 0x00000000060079b9 */ /* 0x0001e40008040000 */
[----:B0-----:R-:W-:Y:S01]  /*0180*/  NOP ;  /* 0x0000000000007918 */ /* 0x001fe20000000000 */
.L_x_1:
[----:B------:R-:W-:Y:S05]  /*0190*/  BSYNC B0 ;  /* 0x0000000000007941 */ /* 0x000fea0003800000 */
.L_x_0:
[----:B------:R-:W0:Y:S01]  /*01a0*/  SHFL.IDX PT, R2, R0, RZ, 0x1f ;  /* 0x00001fff00027589 */ /* 0x000e2200000e0000 */
[----:B------:R-:W-:Y:S01]  /*01b0*/  UISETP.NE.AND UP0, UPT, UR9, 0x3, UPT ;  /* 0x000000030900788c */ /* 0x000fe2000bf05270 */
[----:B------:R-:W-:Y:S01]  /*01c0*/  ISETP.NE.AND P1, PT, RZ, UR5, PT ;  /* 0x00000005ff007c0c */ /* 0x000fe2000bf25270 */
[----:B------:R-:W-:Y:S02]  /*01d0*/  UIADD3 UR16, UR5, -0x1, URZ ;  /* 0xffffffff05107890 */ /* 0x000fe4000fffe03f */
[----:B------:R-:W-:Y:S02]  /*01e0*/  UISETP.EQ.OR UP0, UPT, UR9, URZ, !UP0 ;  /* 0x0000003f0900728c */ /* 0x000fe4000c702670 */
[----:B------:R-:W-:Y:S02]  /*01f0*/  UISETP.GE.U32.AND UP1, UPT, UR16, 0x2, UPT ;  /* 0x000000021000788c */ /* 0x000fe4000bf26070 */
[----:B------:R-:W-:-:S04]  /*0200*/  UISETP.EQ.AND UP0, UPT, UR5, URZ, UP0 ;  /* 0x0000003f0500728c */ /* 0x000fc80008702270 */
[----:B------:R-:W-:-:S04]  /*0210*/  USEL UR40, URZ, 0x1, !UP0 ;  /* 0x000000013f287887 */ /* 0x000fc8000c000000 */
[----:B------:R-:W-:Y:S01]  /*0220*/  USEL UR40, UR40, 0x2, UP1 ;  /* 0x0000000228287887 */ /* 0x000fe20008800000 */
[----:B0-----:R-:W-:-:S13]  /*0230*/  ISETP.NE.AND P0, PT, R2, RZ, PT ;  /* 0x000000ff0200720c */ /* 0x001fda0003f05270 */
[----:B------:R-:W-:Y:S05]  /*0240*/  @P0 BRA `(.L_x_2) ;  /* 0x0000000000600947 */ /* 0x000fea0003800000 */
[----:B------:R-:W0:Y:S01]  /*0250*/  S2UR UR8, SR_CgaCtaId ;  /* 0x00000000000879c3 */ /* 0x000e220000008800 */
[----:B------:R-:W-:Y:S01]  /*0260*/  UMOV UR4, 0x400 ;  /* 0x0000040000047882 */ /* 0x000fe20000000000 */
[----:B------:R-:W-:Y:S01]  /*0270*/  UMOV UR5, 0x1 ;  /* 0x0000000100057882 */ /* 0x000fe20000000000 */
[----:B------:R-:W-:Y:S01]  /*0280*/  UMOV UR6, 0x4 ;  /* 0x0000000400067882 */ /* 0x000fe20000000000 */
[----:B------:R-:W-:Y:S01]  /*0290*/  ELECT P0, URZ, PT ;  /* 0x00000000003f782f */ /* 0x000fe20003800000 */
[----:B------:R-:W-:-:S04]  /*02a0*/  UIADD3 UR6, -UR6, 0x100000, URZ ;  /* 0x0010000006067890 */ /* 0x000fc8000fffe13f */
[----:B------:R-:W-:Y:S02]  /*02b0*/  USHF.L.U32 UR7, UR6, 0xb, URZ ;  /* 0x0000000b06077899 */ /* 0x000fe4000800063f */
[----:B------:R-:W-:Y:S02]  /*02c0*/  USHF.L.U32 UR6, UR6, 0x1, URZ ;  /* 0x0000000106067899 */ /* 0x000fe4000800063f */
[----:B0-----:R-:W-:Y:S02]  /*02d0*/  ULEA UR8, UR8, UR4, 0x18 ;  /* 0x0000000408087291 */ /* 0x001fe4000f8ec03f */
[----:B------:R-:W-:-:S04]  /*02e0*/  UIADD3 UR4, -UR5, 0x100000, URZ ;  /* 0x0010000005047890 */ /* 0x000fc8000fffe13f */
[----:B------:R-:W-:Y:S02]  /*02f0*/  USHF.L.U32 UR5, UR4, 0xb, URZ ;  /* 0x0000000b04057899 */ /* 0x000fe4000800063f */
[----:B------:R-:W-:Y:S01]  /*0300*/  USHF.L.U32 UR4, UR4, 0x1, URZ ;  /* 0x0000000104047899 */ /* 0x000fe2000800063f */
[----:B------:R-:W0:Y:S11]  /*0310*/  FENCE.VIEW.ASYNC.S ;  /* 0x00000000000073c6 */ /* 0x000e360000000000 */
[----:B0-----:R0:W1:Y:S01]  /*0320*/  SYNCS.EXCH.64 URZ, [UR8], UR4 ;  /* 0x00000004083f75b2 */ /* 0x0010620008000100 */
[----:B------:R0:W2:Y:S01]  /*0330*/  SYNCS.EXCH.64 URZ, [UR8+0x28], UR6 ;  /* 0x00002806083f75b2 */ /* 0x0000a20008000100 */
[----:B------:R0:W3:Y:S01]  /*0340*/  SYNCS.EXCH.64 URZ, [UR8+0x8], UR4 ;  /* 0x00000804083f75b2 */ /* 0x0000e20008000100 */
[----:B------:R0:W4:Y:S01]  /*0350*/  SYNCS.EXCH.64 URZ, [UR8+0x30], UR6 ;  /* 0x00003006083f75b2 */ /* 0x0001220008000100 */
[----:B------:R0:W0:Y:S01]  /*0360*/  SYNCS.EXCH.64 URZ, [UR8+0x10], UR4 ;  /* 0x00001004083f75b2 */ /* 0x0000220008000100 */
[----:B------:R0:W0:Y:S01]  /*0370*/  SYNCS.EXCH.64 URZ, [UR8+0x38], UR6 ;  /* 0x00003806083f75b2 */ /* 0x0000220008000100 */
[----:B------:R0:W0:Y:S01]  /*0380*/  SYNCS.EXCH.64 URZ, [UR8+0x18], UR4 ;  /* 0x00001804083f75b2 */ /* 0x0000220008000100 */
[----:B------:R0:W0:Y:S01]  /*0390*/  SYNCS.EXCH.64 URZ, [UR8+0x40], UR6 ;  /* 0x00004006083f75b2 */ /* 0x0000220008000100 */
[----:B------:R0:W0:Y:S01]  /*03a0*/  SYNCS.EXCH.64 URZ, [UR8+0x20], UR4 ;  /* 0x00002004083f75b2 */ /* 0x0000220008000100 */
[----:B------:R0:W0:Y:S01]  /*03b0*/  SYNCS.EXCH.64 URZ, [UR8+0x48], UR6 ;  /* 0x00004806083f75b2 */ /* 0x0000220008000100 */
[----:B------:R-:W-:Y:S01]  /*03c0*/  NOP ;  /* 0x0000000000007918 */ /* 0x000fe20000000000 */
.L_x_2:
[----:B------:R-:W5:Y:S01]  /*03d0*/  S2UR UR13, SR_CTAID.X ;  /* 0x00000000000d79c3 */ /* 0x000f620000002500 */
[----:B------:R-:W-:Y:S01]  /*03e0*/  SHF.R.S32.HI R3, RZ, 0x1f, R4 ;  /* 0x0000001fff037819 */ /* 0x000fe20000011404 */
[----:B------:R5:W1:Y:S01]  /*03f0*/  SHFL.IDX PT, R6, R0, RZ, 0x1f ;  /* 0x00001fff00067589 */ /* 0x000a6200000e0000 */
[----:B0-----:R-:W-:Y:S01]  /*0400*/  ULDC UR4, c[0x0][0x150] ;  /* 0x0000540000047ab9 */ /* 0x001fe20000000800 */
[----:B------:R-:W-:Y:S02]  /*0410*/  ELECT P0, URZ, PT ;  /* 0x00000000003f782f */ /* 0x000fe40003800000 */
[----:B------:R-:W-:Y:S01]  /*0420*/  LEA.HI R3, R3, R4, RZ, 0x7 ;  /* 0x0000000403037211 */ /* 0x000fe200078f38ff */
[----:B------:R-:W-:Y:S01]  /*0430*/  ULDC UR5, c[0x0][0x154] ;  /* 0x0000550000057ab9 */ /* 0x000fe20000000800 */
[----:B------:R-:W-:Y:S01]  /*0440*/  SHF.R.S32.HI R7, RZ, 0x1f, R2 ;  /* 0x0000001fff077819 */ /* 0x000fe20000011402 */
[----:B------:R-:W0:Y:S01]  /*0450*/  S2UR UR10, SR_CTAID.Y ;  /* 0x00000000000a79c3 */ /* 0x000e220000002600 */
[----:B------:R-:W-:Y:S01]  /*0460*/  LOP3.LUT R3, R3, 0xffffff80, RZ, 0xc0, !PT ;  /* 0xffffff8003037812 */ /* 0x000fe200078ec0ff */
[----:B------:R-:W-:Y:S01]  /*0470*/  ULDC UR8, c[0x0][0x144] ;  /* 0x0000510000087ab9 */ /* 0x000fe20000000800 */
[----:B------:R-:W-:Y:S01]  /*0480*/  LEA.HI R7, R7, R2, RZ, 0x2 ;  /* 0x0000000207077211 */ /* 0x000fe200078f10ff */
[----:B------:R-:W-:Y:S01]  /*0490*/  NOP ;  /* 0x0000000000007918 */ /* 0x000fe20000000000 */
[----:B------:R-:W-:Y:S01]  /*04a0*/  NOP ;  /* 0x0000000000007918 */ /* 0x000fe20000000000 */
[----:B------:R-:W-:Y:S01]  /*04b0*/  IMAD.IADD R3, R4, 0x1, -R3 ;  /* 0x0000000104037824 */ /* 0x000fe200078e0a03 */
[----:B------:R-:W-:Y:S01]  /*04c0*/  LOP3.LUT R7, R7, 0x3ffffffc, RZ, 0xc0, !PT ;  /* 0x3ffffffc07077812 */ /* 0x000fe200078ec0ff */
[----:B------:R-:W-:Y:S01]  /*04d0*/  ULDC UR11, c[0x0][0x148] ;  /* 0x00005200000b7ab9 */ /* 0x000fe20000000800 */
[----:B------:R-:W-:-:S02]  /*04e0*/  IMAD.MOV.U32 R17, RZ, RZ, 0x1 ;  /* 0x00000001ff117424 */ /* 0x000fc400078e00ff */
[----:B------:R-:W-:Y:S01]  /*04f0*/  SHF.R.S32.HI R4, RZ, 0x1f, R3 ;  /* 0x0000001fff047819 */ /* 0x000fe20000011403 */
[----:B------:R-:W-:-:S03]  /*0500*/  IMAD.IADD R2, R2, 0x1, -R7 ;  /* 0x0000000102027824 */ /* 0x000fc600078e0a07 */
[----:B------:R-:W-:Y:S02]  /*0510*/  LEA.HI R4, R4, R3, RZ, 0x3 ;  /* 0x0000000304047211 */ /* 0x000fe400078f18ff */
[----:B-----5:R-:W-:Y:S02]  /*0520*/  I2FP.F32.U32 R5, UR13 ;  /* 0x0000000d00057c45 */ /* 0x020fe40008201000 */
[--C-:B------:R-:W-:Y:S02]  /*0530*/  SHF.R.S32.HI R0, RZ, 0x3, R4.reuse ;  /* 0x00000003ff007819 */ /* 0x100fe40000011404 */
[----:B-1----:R-:W-:Y:S01]  /*0540*/  ISETP.NE.OR P0, PT, R6, RZ, !P0 ;  /* 0x000000ff0600720c */ /* 0x002fe20004705670 */
[----:B------:R-:W-:Y:S01]  /*0550*/  FMUL R8, R5, UR4 ;  /* 0x0000000405087c20 */ /* 0x000fe20008400000 */
[----:B------:R-:W-:-:S04]  /*0560*/  SHF.R.S32.HI R5, RZ, 0x1f, R4 ;  /* 0x0000001fff057819 */ /* 0x000fc80000011404 */
[----:B------:R-:W-:Y:S01]  /*0570*/  LEA.HI R5, R5, R0, RZ, 0x2 ;  /* 0x0000000005057211 */ /* 0x000fe200078f10ff */
[----:B------:R-:W1:Y:S03]  /*0580*/  F2I.U32.TRUNC.NTZ R8, R8 ;  /* 0x0000000800087305 */ /* 0x000e66000020f000 */
[----:B------:R-:W-:-:S03]  /*0590*/  LOP3.LUT R5, R5, 0xfffffffc, RZ, 0xc0, !PT ;  /* 0xfffffffc05057812 */ /* 0x000fc600078ec0ff */
[----:B------:R-:W-:Y:S01]  /*05a0*/  VOTEU.ALL UP0, P0 ;  /* 0x00000000003f7886 */ /* 0x000fe20000000000 */
[----:B------:R-:W-:Y:S01]  /*05b0*/  VOTEU.ALL UP1, P0 ;  /* 0x00000000003f7886 */ /* 0x000fe20000020000 */
[----:B------:R-:W-:Y:S01]  /*05c0*/  IMAD.IADD R5, R0, 0x1, -R5 ;  /* 0x0000000100057824 */ /* 0x000fe200078e0a05 */
[----:B0-----:R-:W-:Y:S02]  /*05d0*/  I2FP.F32.U32 R0, UR10 ;  /* 0x0000000a00007c45 */ /* 0x001fe40008201000 */
[----:B------:R-:W0:Y:S01]  /*05e0*/  @!UP0 S2UR UR7, SR_CgaCtaId ;  /* 0x00000000000789c3 */ /* 0x000e220000008800 */
[----:B------:R-:W-:Y:S01]  /*05f0*/  IMAD R2, R2, 0x4, R5 ;  /* 0x0000000402027824 */ /* 0x000fe200078e0205 */
[----:B------:R-:W-:Y:S01]  /*0600*/  @!UP0 UMOV UR6, 0x400 ;  /* 0x0000040000068882 */ /* 0x000fe20000000000 */
[----:B------:R-:W-:Y:S01]  /*0610*/  FMUL R4, R0, UR5 ;  /* 0x0000000500047c20 */ /* 0x000fe20008400000 */
[----:B-1----:R-:W-:Y:S02]  /*0620*/  R2UR UR4, R8 ;  /* 0x00000000080472ca */ /* 0x002fe400000e0000 */
[----:B------:R-:W-:-:S03]  /*0630*/  LEA.HI R0, R2, R2, RZ, 0x1 ;  /* 0x0000000202007211 */ /* 0x000fc600078f08ff */
[----:B------:R-:W1:Y:S01]  /*0640*/  F2I.U32.TRUNC.NTZ R4, R4 ;  /* 0x0000000400047305 */ /* 0x000e62000020f000 */
[----:B------:R-:W-:-:S05]  /*0650*/  LOP3.LUT R5, R0, 0xfffffffe, RZ, 0xc0, !PT ;  /* 0xfffffffe00057812 */ /* 0x000fca00078ec0ff */
[----:B------:R-:W-:Y:S02]  /*0660*/  IMAD.IADD R5, R2, 0x1, -R5 ;  /* 0x0000000102057824 */ /* 0x000fe400078e0a05 */
[----:B------:R-:W-:-:S04]  /*0670*/  UIADD3 UR4, -UR4, URZ, URZ ;  /* 0x0000003f04047290 */ /* 0x000fc8000fffe13f */
[----:B------:R-:W-:Y:S01]  /*0680*/  UIMAD UR8, UR8, UR4, UR13 ;  /* 0x00000004080872a4 */ /* 0x000fe2000f8e020d */
[----:B-1----:R-:W-:Y:S02]  /*0690*/  R2UR UR12, R4 ;  /* 0x00000000040c72ca */ /* 0x002fe400000e0000 */
[----:B------:R-:W-:Y:S01]  /*06a0*/  UMOV UR4, 0x20 ;  /* 0x0000002000047882 */ /* 0x000fe20000000000 */
[----:B------:R-:W1:Y:S02]  /*06b0*/  LDC R4, c[0x0][0x140] ;  /* 0x00005000ff047b82 */ /* 0x000e640000000800 */
[----:B------:R-:W-:Y:S01]  /*06c0*/  ISETP.NE.AND P3, PT, R5, UR8, PT ;  /* 0x0000000805007c0c */ /* 0x000fe2000bf65270 */
[----:B------:R-:W-:-:S04]  /*06d0*/  @!UP0 UIADD3 UR4, -UR4, 0x100000, URZ ;  /* 0x0010000004048890 */ /* 0x000fc8000fffe13f */
[----:B------:R-:W-:Y:S02]  /*06e0*/  @!UP0 USHF.L.U32 UR5, UR4, 0xb, URZ ;  /* 0x0000000b04058899 */ /* 0x000fe4000800063f */
[----:B------:R-:W-:Y:S01]  /*06f0*/  @!UP0 USHF.L.U32 UR4, UR4, 0x1, URZ ;  /* 0x0000000104048899 */ /* 0x000fe2000800063f */
[C---:B------:R-:W-:Y:S01]  /*0700*/  IMAD.SHL.U32 R5, R2.reuse, 0x4, RZ ;  /* 0x0000000402057824 */ /* 0x040fe200078e00ff */
[----:B0-----:R-:W-:Y:S01]  /*0710*/  @!UP0 ULEA UR6, UR7, UR6, 0x18 ;  /* 0x0000000607068291 */ /* 0x001fe2000f8ec03f */
[----:B------:R-:W-:Y:S01]  /*0720*/  VOTEU.ALL UP0, P0 ;  /* 0x00000000003f7886 */ /* 0x000fe20000000000 */
[----:B------:R-:W-:Y:S02]  /*0730*/  LOP3.LUT P0, RZ, R3, 0x7, RZ, 0xc0, !PT ;  /* 0x0000000703ff7812 */ /* 0x000fe4000780c0ff */
[----:B------:R-:W-:Y:S01]  /*0740*/  LOP3.LUT R152, R2, 0xc, R5, 0x78, !PT ;  /* 0x0000000c02987812 */ /* 0x000fe200078e7805 */
[----:B------:R-:W-:-:S03]  /*0750*/  UIADD3 UR12, -UR12, URZ, URZ ;  /* 0x0000003f0c0c7290 */ /* 0x000fc6000fffe13f */
[C---:B------:R-:W-:Y:S02]  /*0760*/  ISETP.LT.U32.AND P0, PT, R152.reuse, 0x2, !P0 ;  /* 0x000000029800780c */ /* 0x040fe40004701070 */
[----:B------:R-:W-:Y:S01]  /*0770*/  @P3 LEA.HI R0, R152, R152, RZ, 0x1 ;  /* 0x0000009898003211 */ /* 0x000fe200078f08ff */
[----:B------:R-:W0:Y:S02]  /*0780*/  FENCE.VIEW.ASYNC.S ;  /* 0x00000000000073c6 */ /* 0x000e240000000000 */
[----:B0-----:R-:W0:Y:S01]  /*0790*/  @!UP0 SYNCS.EXCH.64 URZ, [UR6+0x60], UR4 ;  /* 0x00006004063f85b2 */ /* 0x001e220008000100 */
[----:B------:R-:W-:Y:S02]  /*07a0*/  @P3 SHF.R.S32.HI R0, RZ, 0x1, R0 ;  /* 0x00000001ff003819 */ /* 0x000fe40000011400 */
[----:B-1----:R-:W-:Y:S01]  /*07b0*/  ISETP.EQ.U32.AND P2, PT, R4, 0x1, PT ;  /* 0x000000010400780c */ /* 0x002fe20003f42070 */
[----:B------:R1:W0:Y:S01]  /*07c0*/  @!UP1 SYNCS.EXCH.64 URZ, [UR6+0x68], UR4 ;  /* 0x00006804063f95b2 */ /* 0x0002220008000100 */
[----:B------:R-:W-:Y:S01]  /*07d0*/  NOP ;  /* 0x0000000000007918 */ /* 0x000fe20000000000 */
[----:B-1----:R-:W-:-:S06]  /*07e0*/  UIMAD UR4, UR11, UR12, UR10 ;  /* 0x0000000c0b0472a4 */ /* 0x002fcc000f8e020a */
[----:B------:R-:W-:Y:S02]  /*07f0*/  @P3 ISETP.NE.AND P4, PT, R0, UR4, PT ;  /* 0x0000000400003c0c */ /* 0x000fe4000bf85270 */
[----:B------:R-:W-:Y:S02]  /*0800*/  SEL R0, RZ, 0x1, !P0 ;  /* 0x00000001ff007807 */ /* 0x000fe40004000000 */
[----:B------:R-:W-:-:S04]  /*0810*/  @P3 SEL R17, RZ, 0x1, P4 ;  /* 0x00000001ff113807 */ /* 0x000fc80002000000 */
[----:B------:R-:W-:Y:S01]  /*0820*/  LOP3.LUT R17, R17, R0, RZ, 0xc0, !PT ;  /* 0x0000000011117212 */ /* 0x000fe200078ec0ff */
[----:B------:R-:W-:Y:S06]  /*0830*/  @!P2 BRA `(.L_x_3) ;  /* 0x000000000008a947 */ /* 0x000fec0003800000 */
[----:B0-234-:R-:W-:Y:S01]  /*0840*/  UCGABAR_ARV ;  /* 0x00000000000079c7 */ /* 0x01dfe20008000000 */
[----:B------:R-:W-:Y:S05]  /*0850*/  BRA `(.L_x_4) ;  /* 0x0000000000047947 */ /* 0x000fea0003800000 */
.L_x_3:
[----:B0-234-:R-:W-:Y:S01]  /*0860*/  NOP ;  /* 0x0000000000007918 */ /* 0x01dfe20000000000 */
.L_x_4:
[----:B------:R-:W-:Y:S01]  /*0870*/  ULDC UR4, c[0x0][0x65c] ;  /* 0x0001970000047ab9 */ /* 0x000fe20000000800 */
[----:B------:R-:W-:Y:S01]  /*0880*/  UMOV UR5, URZ ;  /* 0x0000003f00057c82 */ /* 0x000fe20008000000 */
[----:B------:R-:W-:-:S03]  /*0890*/  UISETP.NE.AND UP0, UPT, UR4, 0x1, UPT ;  /* 0x000000010400788c */ /* 0x000fc6000bf05270 */
[----:B------:R-:W-:Y:S01]  /*08a0*/  UMOV UR4, UR13 ;  /* 0x0000000d00047c82 */ /* 0x000fe20008000000 */
[----:B------:R-:W-:Y:S02]  /*08b0*/  UP2UR UR45, UPR, URZ, 0x1 ;  /* 0x000000013f2d7883 */ /* 0x000fe40008000000 */
[----:B------:R-:W-:Y:S02]  /*08c0*/  PLOP3.LUT P0, PT, PT, PT, UP0, 0x80, 0x0 ;  /* 0x000000000000781c */ /* 0x000fe40003f0f008 */
[----:B------:R-:W-:Y:S02]  /*08d0*/  PLOP3.LUT P3, PT, PT, PT, UP0, 0x80, 0x0 ;  /* 0x000000000000781c */ /* 0x000fe40003f6f008 */
[----:B------:R-:W-:Y:S01]  /*08e0*/  PLOP3.LUT P5, PT, PT, PT, UP0, 0x80, 0x0 ;  /* 0x000000000000781c */ /* 0x000fe20003faf008 */
[----:B------:R-:W-:Y:S01]  /*08f0*/  @UP0 ULDC UR14, c[0x0][0x10] ;  /* 0x00000400000e0ab9 */ /* 0x000fe20000000800 */
[----:B------:R-:W-:Y:S01]  /*0900*/  @UP0 UMOV UR6, UR10 ;  /* 0x0000000a00060c82 */ /* 0x000fe20008000000 */
[----:B------:R-:W-:Y:S01]  /*0910*/  @UP0 UMOV UR7, URZ ;  /* 0x0000003f00070c82 */ /* 0x000fe20008000000 */
[----:B------:R-:W-:Y:S01]  /*0920*/  PLOP3.LUT P4, PT, PT, PT, UP0, 0x80, 0x0 ;  /* 0x000000000000781c */ /* 0x000fe20003f8f008 */
[----:B------:R-:W-:-:S03]  /*0930*/  @UP0 UIMAD.WIDE.U32 UR14, UR13, UR14, UR6 ;  /* 0x0000000e0d0e02a5 */ /* 0x000fc6000f8e0006 */
[----:B------:R-:W-:Y:S01]  /*0940*/  @!UP0 ULDC UR7, c[0x0][0xc] ;  /* 0x0000030000078ab9 */ /* 0x000fe20000000800 */
[----:B------:R-:W-:Y:S01]  /*0950*/  @UP0 UMOV UR6, URZ ;  /* 0x0000003f00060c82 */ /* 0x000fe20008000000 */
[----:B------:R-:W-:Y:S01]  /*0960*/  @!UP0 UIMAD.WIDE.U32 UR4, UR10, UR7, UR4 ;  /* 0x000000070a0482a5 */ /* 0x000fe2000f8e0004 */
[----:B------:R-:W-:Y:S01]  /*0970*/  IMAD.U32 R2, RZ, RZ, UR14 ;  /* 0x0000000eff027e24 */ /* 0x000fe2000f8e00ff */
[----:B------:R-:W-:Y:S02]  /*0980*/  @UP0 UIADD3 UR6, UR15, UR6, URZ ;  /* 0x000000060f060290 */ /* 0x000fe4000fffe03f */
[----:B------:R-:W-:Y:S02]  /*0990*/  IMAD.U32 R3, RZ, RZ, UR15 ;  /* 0x0000000fff037e24 */ /* 0x000fe4000f8e00ff */
[----:B------:R-:W-:Y:S01]  /*09a0*/  @P0 IMAD.MOV.U32 R7, RZ, RZ, R2 ;  /* 0x000000ffff070224 */ /* 0x000fe200078e0002 */
[----:B------:R-:W-:Y:S01]  /*09b0*/  MOV R3, UR5 ;  /* 0x0000000500037c02 */ /* 0x000fe20008000f00 */
[----:B------:R-:W-:-:S02]  /*09c0*/  IMAD.U32 R5, RZ, RZ, UR5 ;  /* 0x00000005ff057e24 */ /* 0x000fc4000f8e00ff */
[----:B------:R-:W-:Y:S02]  /*09d0*/  IMAD.U32 R2, RZ, RZ, UR4 ;  /* 0x00000004ff027e24 */ /* 0x000fe4000f8e00ff */
[----:B------:R-:W-:Y:S02]  /*09e0*/  @P3 IMAD.U32 R6, RZ, RZ, UR6 ;  /* 0x00000006ff063e24 */ /* 0x000fe4000f8e00ff */
[----:B------:R-:W-:Y:S02]  /*09f0*/  @!P5 IMAD.MOV.U32 R6, RZ, RZ, R5 ;  /* 0x000000ffff06d224 */ /* 0x000fe400078e0005 */
[----:B------:R-:W-:Y:S02]  /*0a00*/  @!P4 IMAD.MOV.U32 R7, RZ, RZ, R2 ;  /* 0x000000ffff07c224 */ /* 0x000fe400078e0002 */
[----:B------:R-:W-:Y:S01]  /*0a10*/  IMAD.U32 R4, RZ, RZ, UR4 ;  /* 0x00000004ff047e24 */ /* 0x000fe2000f8e00ff */
[----:B------:R0:W-:Y:S04]  /*0a20*/  STL [R1+0x200], R6 ;  /* 0x0002000601007387 */ /* 0x0001e80000100800 */
[----:B------:R0:W-:Y:S01]  /*0a30*/  STL [R1+0x204], R7 ;  /* 0x0002040701007387 */ /* 0x0001e20000100800 */
[----:B------:R-:W-:Y:S05]  /*0a40*/  @!P2 BRA `(.L_x_5) ;  /* 0x00000000000ca947 */ /* 0x000fea0003800000 */
[----:B------:R-:W-:Y:S01]  /*0a50*/  UCGABAR_WAIT ;  /* 0x0000000000007dc7 */ /* 0x000fe20008000000 */
[----:B------:R-:W-:Y:S01]  /*0a60*/  CCTL.IVALL ;  /* 0x00000000ff00798f */ /* 0x000fe20002000000 */
[----:B------:R-:W-:Y:S05]  /*0a70*/  BRA `(.L_x_6) ;  /* 0x0000000000047947 */ /* 0x000fea0003800000 */
.L_x_5:
[----:B------:R-:W-:Y:S06]  /*0a80*/  BAR.SYNC.DEFER_BLOCKING 0x0 ;  /* 0x0000000000007b1d */ /* 0x000fec0000010000 */
.L_x_6:
[----:B------:R-:W-:Y:S05]  /*0a90*/  @!P1 BRA `(.L_x_7) ;  /* 0x0000018c00e09947 */ /* 0x000fea0003800000 */
[----:B------:R-:W-:-:S06]  /*0aa0*/  UISETP.GT.U32.AND UP0, UPT, UR16, 0x1, UPT ;  /* 0x000000011000788c */ /* 0x000fcc000bf04070 */
[----:B------:R-:W-:-:S13]  /*0ab0*/  PLOP3.LUT P0, PT, PT, PT, UP0, 0x80, 0x0 ;  /* 0x000000000000781c */ /* 0x000fda0003f0f008 */
[----:B------:R-:W-:Y:S05]  /*0ac0*/  @P0 EXIT ;  /* 0x000000000000094d */ /* 0x000fea0003800000 */
[----:B------:R-:W-:Y:S01]  /*0ad0*/  ULDC.64 UR4, c[0x0][0x650] ;  /* 0x0001940000047ab9 */ /* 0x000fe20000000a00 */
[----:B------:R-:W-:Y:S01]  /*0ae0*/  UMOV UR41, 0xffffffff ;  /* 0xffffffff00297882 */ /* 0x000fe20000000000 */
[----:B------:R-:W-:Y:S01]  /*0af0*/  ISETP.GE.U32.AND P0, PT, R7, UR4, PT ;  /* 0x0000000407007c0c */ /* 0x000fe2000bf06070 */
[----:B------:R-:W-:Y:S01]  /*0b00*/  UMOV UR42, 0xffffffff ;  /* 0xffffffff002a7882 */ /* 0x000fe20000000000 */
[----:B------:R-:W-:Y:S01]  /*0b10*/  UMOV UR43, 0xffffffff ;  /* 0xffffffff002b7882 */ /* 0x000fe20000000000 */
[----:B------:R-:W-:Y:S02]  /*0b20*/  PRMT R0, RZ, 0x7610, R0 ;  /* 0x00007610ff007816 */ /* 0x000fe40000000000 */
[----:B------:R-:W-:-:S13]  /*0b30*/  ISETP.GE.U32.AND.EX P0, PT, R6, UR5, PT, P0 ;  /* 0x0000000506007c0c */ /* 0x000fda000bf06100 */
[----:B------:R-:W-:Y:S05]  /*0b40*/  @P0 BRA `(.L_x_8) ;  /* 0x0000000400480947 */ /* 0x000fea0003800000 */
[----:B------:R-:W-:Y:S01]  /*0b50*/  ULDC.64 UR16, c[0x0][0x628] ;  /* 0x00018a0000107ab9 */ /* 0x000fe20000000a00 */
[C---:B------:R-:W-:Y:S01]  /*0b60*/  R2UR UR19, R7.reuse ;  /* 0x00000000071372ca */ /* 0x040fe200000e0000 */
[----:B------:R-:W-:Y:S01]  /*0b70*/  ULDC UR18, c[0x0][0x630] ;  /* 0x00018c0000127ab9 */ /* 0x000fe20000000800 */
[----:B------:R-:W-:Y:S02]  /*0b80*/  ISETP.NE.U32.AND P0, PT, RZ, UR16, PT ;  /* 0x00000010ff007c0c */ /* 0x000fe4000bf05070 */
[----:B------:R-:W-:Y:S02]  /*0b90*/  R2UR UR4, R7 ;  /* 0x00000000070472ca */ /* 0x000fe400000e0000 */
[----:B------:R-:W-:Y:S02]  /*0ba0*/  ISETP.NE.AND.EX P0, PT, RZ, UR17, PT, P0 ;  /* 0x00000011ff007c0c */ /* 0x000fe4000bf05300 */
[----:B------:R-:W-:-:S11]  /*0bb0*/  R2UR UR5, R6 ;  /* 0x00000000060572ca */ /* 0x000fd600000e0000 */
[----:B------:R-:W-:Y:S05]  /*0bc0*/  @!P0 BRA `(.L_x_9) ;  /* 0x0000000000308947 */ /* 0x000fea0003800000 */
[----:B------:R-:W-:Y:S01]  /*0bd0*/  R2UR UR4, R7 ;  /* 0x00000000070472ca */ /* 0x000fe200000e0000 */
[----:B------:R-:W-:Y:S01]  /*0be0*/  ULDC UR9, c[0x0][0x634] ;  /* 0x00018d0000097ab9 */ /* 0x000fe20000000800 */
[----:B------:R-:W-:-:S11]  /*0bf0*/  R2UR UR13, R6 ;  /* 0x00000000060d72ca */ /* 0x000fd600000e0000 */
[----:B------:R-:W-:-:S04]  /*0c00*/  UIADD3 UR9, UP0, UR4, UR9, URZ ;  /* 0x0000000904097290 */ /* 0x000fc8000ff1e03f */
[----:B------:R-:W-:-:S04]  /*0c10*/  UIADD3.X UR13, URZ, UR13, URZ, UP0, !UPT ;  /* 0x0000000d3f0d7290 */ /* 0x000fc800087fe43f */
[----:B------:R-:W-:-:S04]  /*0c20*/  UIMAD.WIDE.U32 UR4, UR13, UR16, URZ ;  /* 0x000000100d0472a5 */ /* 0x000fc8000f8e003f */
[----:B------:R-:W-:Y:S02]  /*0c30*/  UIMAD.WIDE.U32 UR6, UP0, UR9, UR17, UR4 ;  /* 0x00000011090672a5 */ /* 0x000fe4000f800004 */
[----:B------:R-:W-:Y:S02]  /*0c40*/  UIMAD.WIDE.U32 UR4, UR9, UR16, URZ ;  /* 0x00000010090472a5 */ /* 0x000fe4000f8e003f */
[----:B------:R-:W-:Y:S02]  /*0c50*/  UIADD3.X UR15, URZ, URZ, URZ, UP0, !UPT ;  /* 0x0000003f3f0f7290 */ /* 0x000fe400087fe43f */
[----:B------:R-:W-:Y:S01]  /*0c60*/  UIADD3 URZ, UP0, UR5, UR6, URZ ;  /* 0x00000006053f7290 */ /* 0x000fe2000ff1e03f */
[----:B------:R-:W-:-:S03]  /*0c70*/  UMOV UR14, UR7 ;  /* 0x00000007000e7c82 */ /* 0x000fc60008000000 */
[----:B------:R-:W-:-:S12]  /*0c80*/  UIMAD.WIDE.U32.X UR4, UR13, UR17, UR14, UP0 ;  /* 0x000000110d0472a5 */ /* 0x000fd800080e040e */
.L_x_9:
[----:B------:R-:W-:Y:S01]  /*0c90*/  USHF.R.U64 UR43, UR4, UR18, UR5 ;  /* 0x00000012042b7299 */ /* 0x000fe20008001205 */
[----:B------:R-:W-:Y:S01]  /*0ca0*/  R2UR UR7, R6 ;  /* 0x00000000060772ca */ /* 0x000fe200000e0000 */
[----:B------:R-:W-:Y:S02]  /*0cb0*/  USHF.R.U32.HI UR4, URZ, UR18, UR5 ;  /* 0x000000123f047299 */ /* 0x000fe40008011605 */
[----:B------:R-:W-:Y:S01]  /*0cc0*/  UIADD3 UR5, UP0, URZ, -UR43, URZ ;  /* 0x8000002b3f057290 */ /* 0x000fe2000ff1e03f */
[----:B------:R-:W-:Y:S01]  /*0cd0*/  ULDC.64 UR14, c[0x0][0x620] ;  /* 0x00018800000e7ab9 */ /* 0x000fe20000000a00 */
[----:B------:R-:W-:Y:S02]  /*0ce0*/  UMOV UR6, UR19 ;  /* 0x0000001300067c82 */ /* 0x000fe40008000000 */
[----:B------:R-:W-:Y:S01]  /*0cf0*/  UIADD3.X UR4, URZ, ~UR4, URZ, UP0, !UPT ;  /* 0x800000043f047290 */ /* 0x000fe200087fe43f */
[----:B------:R-:W-:Y:S01]  /*0d00*/  ULDC UR9, c[0x0][0x618] ;  /* 0x0001860000097ab9 */ /* 0x000fe20000000800 */
[----:B------:R-:W-:-:S02]  /*0d10*/  UIMAD UR12, UR11, UR12, UR10 ;  /* 0x0000000c0b0c72a4 */ /* 0x000fc4000f8e020a */
[----:B------:R-:W-:Y:S02]  /*0d20*/  UIMAD UR4, UR4, UR14, URZ ;  /* 0x0000000e040472a4 */ /* 0x000fe4000f8e023f */
[----:B------:R-:W-:Y:S02]  /*0d30*/  UIMAD.WIDE.U32 UR6, UR5, UR14, UR6 ;  /* 0x0000000e050672a5 */ /* 0x000fe4000f8e0006 */
[----:B------:R-:W-:Y:S01]  /*0d40*/  UIMAD UR4, UR5, UR15, UR4 ;  /* 0x0000000f050472a4 */ /* 0x000fe2000f8e0204 */
[----:B------:R-:W-:Y:S01]  /*0d50*/  ULDC UR10, c[0x0][0x608] ;  /* 0x00018200000a7ab9 */ /* 0x000fe20000000800 */
[----:B------:R-:W-:Y:S02]  /*0d60*/  ULDC UR18, c[0x0][0x658] ;  /* 0x0001960000127ab9 */ /* 0x000fe40000000800 */
[----:B------:R-:W-:Y:S01]  /*0d70*/  UIADD3 UR7, UR7, UR4, URZ ;  /* 0x0000000407077290 */ /* 0x000fe2000fffe03f */
[----:B------:R-:W-:Y:S02]  /*0d80*/  UMOV UR11, 0xffffffff ;  /* 0xffffffff000b7882 */ /* 0x000fe40000000000 */
[----:B------:R-:W-:Y:S01]  /*0d90*/  ULDC.64 UR4, c[0x0][0x640] ;  /* 0x0001900000047ab9 */ /* 0x000fe20000000a00 */
[----:B------:R-:W-:Y:S01]  /*0da0*/  USHF.R.U64 UR16, UR6, UR9, UR7 ;  /* 0x0000000906107299 */ /* 0x000fe20008001207 */
[----:B------:R-:W-:Y:S01]  /*0db0*/  ISETP.NE.U32.AND P0, PT, RZ, UR4, PT ;  /* 0x00000004ff007c0c */ /* 0x000fe2000bf05070 */
[----:B------:R-:W-:-:S02]  /*0dc0*/  USHF.R.U32.HI UR7, URZ, UR9, UR7 ;  /* 0x000000093f077299 */ /* 0x000fc40008011607 */
[----:B------:R-:W-:Y:S01]  /*0dd0*/  USHF.L.U32 UR6, UR11, UR18, URZ ;  /* 0x000000120b067299 */ /* 0x000fe2000800063f */
[----:B------:R-:W-:Y:S01]  /*0de0*/  ISETP.NE.AND.EX P0, PT, RZ, UR5, PT, P0 ;  /* 0x00000005ff007c0c */ /* 0x000fe2000bf05300 */
[----:B------:R-:W-:Y:S02]  /*0df0*/  USHF.R.U64 UR22, UR16, UR10, UR7 ;  /* 0x0000000a10167299 */ /* 0x000fe40008001207 */
[----:B------:R-:W-:Y:S02]  /*0e00*/  USHF.R.U32.HI UR7, URZ, UR10, UR7 ;  /* 0x0000000a3f077299 */ /* 0x000fe40008011607 */
[----:B------:R-:W-:Y:S02]  /*0e10*/  UISETP.NE.AND UP1, UPT, UR45, URZ, UPT ;  /* 0x0000003f2d00728c */ /* 0x000fe4000bf25270 */
[----:B------:R-:W-:Y:S01]  /*0e20*/  USHF.R.U64 UR23, UR22, UR18, UR7 ;  /* 0x0000001216177299 */ /* 0x000fe20008001207 */
[----:B------:R-:W-:Y:S01]  /*0e30*/  ULDC UR17, c[0x0][0x600] ;  /* 0x0001800000117ab9 */ /* 0x000fe20000000800 */
[----:B------:R-:W-:-:S02]  /*0e40*/  ULOP3.LUT UR13, URZ, UR6, URZ, 0x33, !UPT ;  /* 0x000000063f0d7292 */ /* 0x000fc4000f8e333f */
[----:B------:R-:W-:Y:S02]  /*0e50*/  UIADD3 UR15, UR17, -0x1, URZ ;  /* 0xffffffff110f7890 */ /* 0x000fe4000fffe03f */
[----:B------:R-:W-:Y:S02]  /*0e60*/  USEL UR12, UR8, UR12, !UP1 ;  /* 0x0000000c080c7287 */ /* 0x000fe4000c800000 */
[----:B------:R-:W-:Y:S01]  /*0e70*/  USHF.R.U32.HI UR7, URZ, UR18, UR7 ;  /* 0x000000123f077299 */ /* 0x000fe20008011607 */
[----:B------:R-:W-:Y:S01]  /*0e80*/  ULDC UR19, c[0x0][0x648] ;  /* 0x0001920000137ab9 */ /* 0x000fe20000000800 */
[----:B------:R-:W-:Y:S01]  /*0e90*/  ULDC UR20, c[0x0][0x638] ;  /* 0x00018e0000147ab9 */ /* 0x000fe20000000800 */
[----:B------:R-:W-:Y:S01]  /*0ea0*/  UMOV UR21, 0x1 ;  /* 0x0000000100157882 */ /* 0x000fe20000000000 */
[----:B------:R-:W-:Y:S01]  /*0eb0*/  UMOV UR6, UR23 ;  /* 0x0000001700067c82 */ /* 0x000fe20008000000 */
[----:B------:R-:W-:Y:S07]  /*0ec0*/  @!P0 BRA `(.L_x_10) ;  /* 0x0000000000308947 */ /* 0x000fee0003800000 */
[----:B------:R-:W-:Y:S02]  /*0ed0*/  ULDC UR10, c[0x0][0x64c] ;  /* 0x00019300000a7ab9 */ /* 0x000fe40000000800 */
        /* <DEDUP_REMOVED lines=8> */
[----:B------:R-:W-:-:S07]  /*0f60*/  UIMAD.WIDE.U32.X UR4, UR14, UR5, UR10, UP0 ;  /* 0x000000050e0472a5 */ /* 0x000fce00080e040a */
[----:B------:R-:W-:Y:S01]  /*0f70*/  UMOV UR6, UR4 ;  /* 0x0000000400067c82 */ /* 0x000fe20008000000 */
[----:B------:R-:W-:-:S05]  /*0f80*/  UMOV UR7, UR5 ;  /* 0x0000000500077c82 */ /* 0x000fca0008000000 */
.L_x_10:
[----:B------:R-:W-:Y:S01]  /*0f90*/  USHF.R.U64 UR5, UR6, UR19, UR7 ;  /* 0x0000001306057299 */ /* 0x000fe20008001207 */
[----:B------:R-:W-:Y:S01]  /*0fa0*/  IMAD.MOV.U32 R0, RZ, RZ, 0x1 ;  /* 0x00000001ff007424 */ /* 0x000fe200078e00ff */
[----:B------:R-:W-:Y:S02]  /*0fb0*/  USHF.L.U32 UR4, UR21, UR18, URZ ;  /* 0x0000001215047299 */ /* 0x000fe4000800063f */
[----:B------:R-:W-:Y:S02]  /*0fc0*/  ULOP3.LUT UR13, UR22, UR13, URZ, 0xc0, !UPT ;  /* 0x0000000d160d7292 */ /* 0x000fe4000f8ec03f */
[----:B------:R-:W-:Y:S02]  /*0fd0*/  UIADD3 UR6, -UR5, URZ, URZ ;  /* 0x0000003f05067290 */ /* 0x000fe4000fffe13f */
[----:B------:R-:W-:Y:S02]  /*0fe0*/  UIMAD UR13, UR4, UR5, UR13 ;  /* 0x00000005040d72a4 */ /* 0x000fe4000f8e020d */
[----:B------:R-:W-:-:S02]  /*0ff0*/  ULOP3.LUT UR15, UR16, UR15, URZ, 0xc0, !UPT ;  /* 0x0000000f100f7292 */ /* 0x000fc4000f8ec03f */
[----:B------:R-:W-:Y:S01]  /*1000*/  UIMAD UR4, UR6, UR20, UR23 ;  /* 0x00000014060472a4 */ /* 0x000fe2000f8e0217 */
[----:B------:R-:W-:Y:S01]  /*1010*/  ULDC UR5, c[0x0][0x610] ;  /* 0x0001840000057ab9 */ /* 0x000fe20000000800 */
[----:B------:R-:W-:Y:S02]  /*1020*/  UISETP.NE.AND UP0, UPT, UR45, URZ, UPT ;  /* 0x0000003f2d00728c */ /* 0x000fe4000bf05270 */
[----:B------:R-:W-:Y:S02]  /*1030*/  UIMAD UR12, UR13, UR5, UR12 ;  /* 0x000000050d0c72a4 */ /* 0x000fe4000f8e020c */
[----:B------:R-:W-:-:S04]  /*1040*/  UIMAD UR4, UR4, UR17, UR15 ;  /* 0x00000011040472a4 */ /* 0x000fc8000f8e020f */
[----:B------:R-:W-:Y:S02]  /*1050*/  USEL UR42, UR4, UR12, !UP0 ;  /* 0x0000000c042a7287 */ /* 0x000fe4000c000000 */
[----:B------:R-:W-:-:S12]  /*1060*/  USEL UR41, UR12, UR4, !UP0 ;  /* 0x000000040c297287 */ /* 0x000fd8000c000000 */
.L_x_8:
[----:B------:R-:W-:-:S08]  /*1070*/  NOP ;  /* 0x0000000000007918 */ /* 0x000fd00000000000 */
[----:B------:R-:W1:Y:S02]  /*1080*/  USETMAXREG.TRY_ALLOC.CTAPOOL UP0, 0xf0 ;  /* 0x000000f0000079c8 */ /* 0x000e640008000600 */
[----:B-1----:R-:W-:-:S13]  /*1090*/  PLOP3.LUT P0, PT, PT, PT, UP0, 0x80, 0x0 ;  /* 0x000000000000781c */ /* 0x002fda0003f0f008 */
[----:B------:R-:W-:Y:S05]  /*10a0*/  @!P0 BRA `(.L_x_8) ;  /* 0xfffffffc00f08947 */ /* 0x000fea000383ffff */
[----:B------:R-:W-:Y:S01]  /*10b0*/  ULDC.64 UR4, c[0x0][0x598] ;  /* 0x0001660000047ab9 */ /* 0x000fe20000000a00 */
[----:B------:R-:W-:Y:S01]  /*10c0*/  ULDC.64 UR36, c[0x0][0x208] ;  /* 0x0000820000247ab9 */ /* 0x000fe20000000a00 */
[----:B------:R-:W-:-:S04]  /*10d0*/  ISETP.NE.U32.AND P0, PT, RZ, UR4, PT ;  /* 0x00000004ff007c0c */ /* 0x000fc8000bf05070 */
[----:B------:R-:W-:-:S13]  /*10e0*/  ISETP.NE.AND.EX P0, PT, RZ, UR5, PT, P0 ;  /* 0x00000005ff007c0c */ /* 0x000fda000bf05300 */
[----:B------:R-:W-:Y:S05]  /*10f0*/  @!P0 BRA `(.L_x_11) ;  /* 0x00000000001c8947 */ /* 0x000fea0003800000 */
[----:B------:R-:W1:Y:S02]  /*1100*/  LDC.64 R2, c[0x0][0x598] ;  /* 0x00016600ff027b82 */ /* 0x000e640000000a00 */
[----:B-1----:R-:W2:Y:S02]  /*1110*/  LDG.E.64 R2, desc[UR36][R2.64] ;  /* 0x0000002402027981 */ /* 0x002ea4000c1e1b00 */
[----:B--2---:R-:W-:-:S04]  /*1120*/  ISETP.NE.U32.AND P0, PT, R2, RZ, PT ;  /* 0x000000ff0200720c */ /* 0x004fc80003f05070 */
[----:B------:R-:W-:-:S13]  /*1130*/  ISETP.NE.AND.EX P0, PT, R3, RZ, PT, P0 ;  /* 0x000000ff0300720c */ /* 0x000fda0003f05300 */
[----:B------:R-:W-:Y:S05]  /*1140*/  @!P0 BRA `(.L_x_11) ;  /* 0x0000000000088947 */ /* 0x000fea0003800000 */
[----:B------:R1:W5:Y:S01]  /*1150*/  LD.E R2, desc[UR36][R2.64] ;  /* 0x0000002402027980 */ /* 0x000362000c101900 */
[----:B------:R-:W-:Y:S05]  /*1160*/  BRA `(.L_x_12) ;  /* 0x0000000000247947 */ /* 0x000fea0003800000 */
.L_x_11:
[----:B------:R-:W-:Y:S02]  /*1170*/  ULDC.64 UR4, c[0x0][0x588] ;  /* 0x0001620000047ab9 */ /* 0x000fe40000000a00 */
[----:B------:R-:W-:-:S04]  /*1180*/  ISETP.NE.U32.AND P0, PT, RZ, UR4, PT ;  /* 0x00000004ff007c0c */ /* 0x000fc8000bf05070 */
[----:B------:R-:W-:-:S13]  /*1190*/  ISETP.NE.AND.EX P0, PT, RZ, UR5, PT, P0 ;  /* 0x00000005ff007c0c */ /* 0x000fda000bf05300 */
[----:B------:R-:W-:Y:S05]  /*11a0*/  @!P0 BRA `(.L_x_13) ;  /* 0x00000000000c8947 */ /* 0x000fea0003800000 */
[----:B------:R-:W1:Y:S02]  /*11b0*/  LDC.64 R2, c[0x0][0x588] ;  /* 0x00016200ff027b82 */ /* 0x000e640000000a00 */
[----:B-1----:R2:W5:Y:S01]  /*11c0*/  LDG.E R2, desc[UR36][R2.64] ;  /* 0x0000002402027981 */ /* 0x002562000c1e1900 */
[----:B------:R-:W-:Y:S05]  /*11d0*/  BRA `(.L_x_12) ;  /* 0x0000000000087947 */ /* 0x000fea0003800000 */
.L_x_13:
[----:B------:R-:W-:Y:S02]  /*11e0*/  ULDC UR4, c[0x0][0x580] ;  /* 0x0001600000047ab9 */ /* 0x000fe40000000800 */
[----:B------:R-:W-:-:S07]  /*11f0*/  IMAD.U32 R2, RZ, RZ, UR4 ;  /* 0x00000004ff027e24 */ /* 0x000fce000f8e00ff */
.L_x_12:
[----:B------:R-:W-:Y:S02]  /*1200*/  ULDC.64 UR4, c[0x0][0x5a0] ;  /* 0x0001680000047ab9 */ /* 0x000fe40000000a00 */
[----:B------:R-:W-:-:S04]  /*1210*/  ISETP.NE.U32.AND P0, PT, RZ, UR4, PT ;  /* 0x00000004ff007c0c */ /* 0x000fc8000bf05070 */
[----:B------:R-:W-:-:S13]  /*1220*/  ISETP.NE.AND.EX P0, PT, RZ, UR5, PT, P0 ;  /* 0x00000005ff007c0c */ /* 0x000fda000bf05300 */
[----:B------:R-:W-:Y:S05]  /*1230*/  @!P0 BRA `(.L_x_14) ;  /* 0x00000000001c8947 */ /* 0x000fea0003800000 */
[----:B------:R-:W3:Y:S02]  /*1240*/  LDC.64 R4, c[0x0][0x5a0] ;  /* 0x00016800ff047b82 */ /* 0x000ee40000000a00 */
[----:B---3--:R-:W3:Y:S02]  /*1250*/  LDG.E.64 R4, desc[UR36][R4.64] ;  /* 0x0000002404047981 */ /* 0x008ee4000c1e1b00 */
[----:B---3--:R-:W-:-:S04]  /*1260*/  ISETP.NE.U32.AND P0, PT, R4, RZ, PT ;  /* 0x000000ff0400720c */ /* 0x008fc80003f05070 */
[----:B------:R-:W-:-:S13]  /*1270*/  ISETP.NE.AND.EX P0, PT, R5, RZ, PT, P0 ;  /* 0x000000ff0500720c */ /* 0x000fda0003f05300 */
[----:B------:R-:W-:Y:S05]  /*1280*/  @!P0 BRA `(.L_x_14) ;  /* 0x0000000000088947 */ /* 0x000fea0003800000 */
[----:B------:R3:W5:Y:S01]  /*1290*/  LD.E R16, desc[UR36][R4.64] ;  /* 0x0000002404107980 */ /* 0x000762000c101900 */
[----:B------:R-:W-:Y:S05]  /*12a0*/  BRA `(.L_x_15) ;  /* 0x0000000000247947 */ /* 0x000fea0003800000 */
.L_x_14:
[----:B------:R-:W-:Y:S02]  /*12b0*/  ULDC.64 UR4, c[0x0][0x590] ;  /* 0x0001640000047ab9 */ /* 0x000fe40000000a00 */
[----:B------:R-:W-:-:S04]  /*12c0*/  ISETP.NE.U32.AND P0, PT, RZ, UR4, PT ;  /* 0x00000004ff007c0c */ /* 0x000fc8000bf05070 */
[----:B------:R-:W-:-:S13]  /*12d0*/  ISETP.NE.AND.EX P0, PT, RZ, UR5, PT, P0 ;  /* 0x00000005ff007c0c */ /* 0x000fda000bf05300 */
[----:B------:R-:W-:Y:S05]  /*12e0*/  @!P0 BRA `(.L_x_16) ;  /* 0x00000000000c8947 */ /* 0x000fea0003800000 */
[----:B------:R-:W3:Y:S02]  /*12f0*/  LDC.64 R4, c[0x0][0x590] ;  /* 0x00016400ff047b82 */ /* 0x000ee40000000a00 */
[----:B---3--:R4:W5:Y:S01]  /*1300*/  LDG.E R16, desc[UR36][R4.64] ;  /* 0x0000002404107981 */ /* 0x008962000c1e1900 */
[----:B------:R-:W-:Y:S05]  /*1310*/  BRA `(.L_x_15) ;  /* 0x0000000000087947 */ /* 0x000fea0003800000 */
.L_x_16:
[----:B------:R-:W-:Y:S02]  /*1320*/  ULDC UR4, c[0x0][0x584] ;  /* 0x0001610000047ab9 */ /* 0x000fe40000000800 */
[----:B------:R-:W-:-:S07]  /*1330*/  IMAD.U32 R16, RZ, RZ, UR4 ;  /* 0x00000004ff107e24 */ /* 0x000fce000f8e00ff */
.L_x_15:
[----:B------:R-:W-:-:S13]  /*1340*/  LOP3.LUT P0, RZ, R0, 0xff, RZ, 0xc0, !PT ;  /* 0x000000ff00ff7812 */ /* 0x000fda000780c0ff */
[----:B------:R-:W-:Y:S05]  /*1350*/  @!P0 EXIT ;  /* 0x000000000000894d */ /* 0x000fea0003800000 */
[----:B------:R-:W-:Y:S01]  /*1360*/  ULDC UR4, c[0x0][0x28c] ;  /* 0x0000a30000047ab9 */ /* 0x000fe20000000800 */
[----:B------:R-:W-:Y:S01]  /*1370*/  UMOV UR38, URZ ;  /* 0x0000003f00267c82 */ /* 0x000fe20008000000 */
[----:B------:R-:W-:Y:S01]  /*1380*/  UIADD3 UR4, UR4, 0x1f, URZ ;  /* 0x0000001f04047890 */ /* 0x000fe2000fffe03f */
[----:B------:R-:W-:-:S03]  /*1390*/  UMOV UR39, URZ ;  /* 0x0000003f00277c82 */ /* 0x000fc60008000000 */
[----:B------:R-:W-:-:S04]  /*13a0*/  USHF.R.S32.HI UR5, URZ, 0x1f, UR4 ;  /* 0x0000001f3f057899 */ /* 0x000fc80008011404 */
[----:B------:R-:W-:-:S04]  /*13b0*/  ULEA.HI UR5, UR5, UR4, URZ, 0x5 ;  /* 0x0000000405057291 */ /* 0x000fc8000f8f283f */
[----:B------:R-:W-:-:S12]  /*13c0*/  USHF.R.S32.HI UR44, URZ, 0x5, UR5 ;  /* 0x000000053f2c7899 */ /* 0x000fd80008011405 */
.L_x_546:
[----:B------:R-:W0:Y:S01]  /*13d0*/  S2R R0, SR_TID.X ;  /* 0x0000000000007919 */ /* 0x000e220000002100 */
[----:B-1----:R-:W1:Y:S01]  /*13e0*/  S2UR UR7, SR_CgaCtaId ;  /* 0x00000000000779c3 */ /* 0x002e620000008800 */
[----:B------:R-:W-:Y:S02]  /*13f0*/  UMOV UR6, 0x400 ;  /* 0x0000040000067882 */ /* 0x000fe40000000000 */
[----:B-1----:R-:W-:Y:S01]  /*1400*/  ULEA UR6, UR7, UR6, 0x18 ;  /* 0x0000000607067291 */ /* 0x002fe2000f8ec03f */
[----:B0-----:R-:W-:-:S04]  /*1410*/  LOP3.LUT R0, R0, 0x80, RZ, 0xc0, !PT ;  /* 0x0000008000007812 */ /* 0x001fc800078ec0ff */
[----:B------:R-:W-:-:S06]  /*1420*/  SHF.R.U32.HI R0, RZ, 0x7, R0 ;  /* 0x00000007ff007819 */ /* 0x000fcc0000011600 */
[----:B------:R-:W0:Y:S02]  /*1430*/  SHFL.IDX PT, R0, R0, RZ, 0x1f ;  /* 0x00001fff00007589 */ /* 0x000e2400000e0000 */
[----:B0-----:R-:W-:-:S13]  /*1440*/  R2UR UR4, R0 ;  /* 0x00000000000472ca */ /* 0x001fda00000e0000 */
[----:B------:R-:W-:-:S04]  /*1450*/  ULEA.HI UR5, UR4, UR4, URZ, 0x1 ;  /* 0x0000000404057291 */ /* 0x000fc8000f8f083f */
[----:B------:R-:W-:-:S04]  /*1460*/  ULOP3.LUT UR5, UR5, 0x7fffe, URZ, 0xc0, !UPT ;  /* 0x0007fffe05057892 */ /* 0x000fc8000f8ec03f */
[----:B------:R-:W-:-:S03]  /*1470*/  UIADD3 UR5, UR4, -UR5, URZ ;  /* 0x8000000504057290 */ /* 0x000fc6000fffe03f */
[----:B------:R-:W-:Y:S01]  /*1480*/  ULDC UR4, c[0x0][0x28c] ;  /* 0x0000a30000047ab9 */ /* 0x000fe20000000800 */
[----:B------:R-:W-:Y:S01]  /*1490*/  ULEA UR5, UR5, UR6, 0xd ;  /* 0x0000000605057291 */ /* 0x000fe2000f8e683f */
[----:B------:R-:W-:-:S03]  /*14a0*/  ISETP.LT.AND P0, PT, RZ, UR4, PT ;  /* 0x00000004ff007c0c */ /* 0x000fc6000bf01270 */
[----:B------:R-:W-:-:S04]  /*14b0*/  UIADD3 UR5, UR5, 0x100, URZ ;  /* 0x0000010005057890 */ /* 0x000fc8000fffe03f */
[----:B------:R-:W-:-:S04]  /*14c0*/  USHF.R.U32.HI UR5, URZ, 0x4, UR5 ;  /* 0x000000043f057899 */ /* 0x000fc80008011605 */
[----:B------:R-:W-:Y:S02]  /*14d0*/  ULOP3.LUT UR46, UR5, 0x3fff, URZ, 0xc0, !UPT ;  /* 0x00003fff052e7892 */ /* 0x000fe4000f8ec03f */
[----:B--23-5:R-:W-:Y:S10]  /*14e0*/  @P0 BRA `(.L_x_17) ;  /* 0x0000000000400947 */ /* 0x02cff40003800000 */
[----:B------:R-:W-:Y:S01]  /*14f0*/  MOV R0, 0x0 ;  /* 0x0000000000007802 */ /* 0x000fe20000000f00 */
[----:B------:R-:W-:Y:S01]  /*1500*/  ULDC.64 UR4, c[0x4][0x68] ;  /* 0x01001a0000047ab9 */ /* 0x000fe20000000a00 */
[----:B------:R-:W-:Y:S01]  /*1510*/  ULDC.64 UR6, c[0x4][0x8] ;  /* 0x0100020000067ab9 */ /* 0x000fe20000000a00 */
[----:B---34-:R-:W-:Y:S01]  /*1520*/  IMAD.U32 R4, RZ, RZ, UR4 ;  /* 0x00000004ff047e24 */ /* 0x018fe2000f8e00ff */
[----:B------:R0:W1:Y:S01]  /*1530*/  LDC.64 R14, c[0x4][R0] ;  /* 0x01000000000e7b82 */ /* 0x0000620000000a00 */
[----:B------:R-:W-:Y:S01]  /*1540*/  IMAD.U32 R5, RZ, RZ, UR5 ;  /* 0x00000005ff057e24 */ /* 0x000fe2000f8e00ff */
[----:B------:R-:W-:Y:S01]  /*1550*/  ULDC.64 UR4, c[0x4][0x70] ;  /* 0x01001c0000047ab9 */ /* 0x000fe20000000a00 */
[----:B------:R-:W-:Y:S01]  /*1560*/  IMAD.U32 R10, RZ, RZ, UR6 ;  /* 0x00000006ff0a7e24 */ /* 0x000fe2000f8e00ff */
[----:B------:R-:W-:Y:S01]  /*1570*/  MOV R8, 0x1e1 ;  /* 0x000001e100087802 */ /* 0x000fe20000000f00 */
[----:B------:R-:W-:Y:S02]  /*1580*/  IMAD.U32 R6, RZ, RZ, UR4 ;  /* 0x00000004ff067e24 */ /* 0x000fe4000f8e00ff */
[----:B------:R-:W-:-:S02]  /*1590*/  IMAD.U32 R7, RZ, RZ, UR5 ;  /* 0x00000005ff077e24 */ /* 0x000fc4000f8e00ff */
[----:B------:R-:W-:Y:S02]  /*15a0*/  IMAD.U32 R11, RZ, RZ, UR7 ;  /* 0x00000007ff0b7e24 */ /* 0x000fe4000f8e00ff */
[----:B------:R-:W-:Y:S02]  /*15b0*/  IMAD.MOV.U32 R12, RZ, RZ, 0x1 ;  /* 0x00000001ff0c7424 */ /* 0x000fe400078e00ff */
[----:B0-----:R-:W-:-:S07]  /*15c0*/  IMAD.MOV.U32 R13, RZ, RZ, RZ ;  /* 0x000000ffff0d7224 */ /* 0x001fce00078e00ff */
[----:B------:R-:W-:-:S07]  /*15d0*/  LEPC R20, `(.L_x_17) ;  /* 0x000000001014794e */ /* 0x000fce0000000000 */
[----:B-12--5:R-:W-:Y:S05]  /*15e0*/  CALL.ABS.NOINC R14 ;  /* 0x000000000e007343 */ /* 0x026fea0003c00000 */
.L_x_17:
[----:B------:R-:W-:-:S06]  /*15f0*/  ULOP3.LUT UR4, UR40, 0x1, URZ, 0xfc, !UPT ;  /* 0x0000000128047892 */ /* 0x000fcc000f8efc3f */
[----:B------:R-:W-:-:S05]  /*1600*/  IMAD.U32 R0, RZ, RZ, UR4 ;  /* 0x00000004ff007e24 */ /* 0x000fca000f8e00ff */
[----:B------:R-:W-:-:S13]  /*1610*/  ISETP.NE.AND P0, PT, R0, 0x3, PT ;  /* 0x000000030000780c */ /* 0x000fda0003f05270 */
[----:B------:R-:W-:Y:S05]  /*1620*/  @!P0 BRA `(.L_x_18) ;  /* 0x0000000000048947 */ /* 0x000fea0003800000 */
[----:B------:R-:W-:Y:S01]  /*1630*/  BPT.TRAP 0x1 ;  /* 0x000000040000795c */ /* 0x000fe20000300000 */
.L_x_18:
[----:B------:R-:W0:Y:S01]  /*1640*/  S2UR UR5, SR_CgaCtaId ;  /* 0x00000000000579c3 */ /* 0x000e220000008800 */
[----:B------:R-:W-:Y:S01]  /*1650*/  UMOV UR4, 0x400 ;  /* 0x0000040000047882 */ /* 0x000fe20000000000 */
[----:B--2---:R-:W-:Y:S02]  /*1660*/  IMAD.U32 R3, RZ, RZ, UR38 ;  /* 0x00000026ff037e24 */ /* 0x004fe4000f8e00ff */
[----:B---34-:R-:W-:-:S03]  /*1670*/  IMAD.U32 R5, RZ, RZ, UR39 ;  /* 0x00000027ff057e24 */ /* 0x018fc6000f8e00ff */
[----:B------:R-:W-:Y:S01]  /*1680*/  SHF.L.U32 R3, R3, 0x1f, RZ ;  /* 0x0000001f03037819 */ /* 0x000fe200000006ff */
[----:B0-----:R-:W-:-:S06]  /*1690*/  ULEA UR4, UR5, UR4, 0x18 ;  /* 0x0000000405047291 */ /* 0x001fcc000f8ec03f */
[----:B------:R-:W-:-:S04]  /*16a0*/  IMAD.U32 R0, RZ, RZ, UR4 ;  /* 0x00000004ff007e24 */ /* 0x000fc8000f8e00ff */
[----:B------:R-:W-:-:S04]  /*16b0*/  IMAD R4, R5, 0x8, R0 ;  /* 0x0000000805047824 */ /* 0x000fc800078e0200 */
[----:B------:R0:W1:Y:S01]  /*16c0*/  SYNCS.PHASECHK.TRANS64.TRYWAIT P1, [R4+URZ], R3 ;  /* 0x00000003040075a7 */ /* 0x000062000802017f */
[----:B------:R-:W-:Y:S05]  /*16d0*/  @!P0 BRA `(.L_x_19) ;  /* 0x0000000000048947 */ /* 0x000fea0003800000 */
[----:B------:R-:W-:Y:S01]  /*16e0*/  BPT.TRAP 0x1 ;  /* 0x000000040000795c */ /* 0x000fe20000300000 */
.L_x_19:
[----:B-1----:R-:W-:Y:S05]  /*16f0*/  @P1 BRA `(.L_x_20) ;  /* 0x0000000000081947 */ /* 0x002fea0003800000 */
[----:B------:R-:W1:Y:S02]  /*1700*/  SYNCS.PHASECHK.TRANS64.TRYWAIT P1, [R4+URZ], R3 ;  /* 0x00000003040075a7 */ /* 0x000e64000802017f */
[----:B-1----:R-:W-:Y:S05]  /*1710*/  @!P1 BRA `(.L_x_21) ;  /* 0x0000019800b49947 */ /* 0x002fea0003800000 */
.L_x_20:
[----:B------:R-:W-:-:S04]  /*1720*/  UISETP.LT.AND UP0, UPT, UR44, 0x1, UPT ;  /* 0x000000012c00788c */ /* 0x000fc8000bf01270 */
[----:B------:R-:W-:-:S06]  /*1730*/  USEL UR4, UR44, 0x1, UP0 ;  /* 0x000000012c047887 */ /* 0x000fcc0008000000 */
[----:B01----:R-:W-:Y:S01]  /*1740*/  IMAD.U32 R3, RZ, RZ, UR4 ;  /* 0x00000004ff037e24 */ /* 0x003fe2000f8e00ff */
[----:B------:R-:W-:Y:S05]  /*1750*/  WARPSYNC.ALL ;  /* 0x0000000000007948 */ /* 0x000fea0003800000 */
[----:B------:R-:W-:-:S04]  /*1760*/  IADD3 R3, -R3, UR44, RZ ;  /* 0x0000002c03037c10 */ /* 0x000fc8000fffe1ff */
[----:B------:R-:W-:Y:S02]  /*1770*/  ISETP.GE.AND P1, PT, R3, 0x1, PT ;  /* 0x000000010300780c */ /* 0x000fe40003f26270 */
[----:B------:R-:W-:Y:S01]  /*1780*/  R2UR UR4, R0 ;  /* 0x00000000000472ca */ /* 0x000fe200000e0000 */
[----:B------:R-:W-:Y:S01]  /*1790*/  WARPGROUP.ARRIVE ;  /* 0x00000000000079c5 */ /* 0x000fe20000000000 */
[----:B------:R-:W-:Y:S01]  /*17a0*/  UMOV UR9, 0x40000040 ;  /* 0x4000004000097882 */ /* 0x000fe20000000000 */
[----:B------:R-:W-:Y:S01]  /*17b0*/  UMOV UR11, 0x40000040 ;  /* 0x40000040000b7882 */ /* 0x000fe20000000000 */
[----:B------:R0:W-:Y:S04]  /*17c0*/  STL [R1+0x2c8], R17 ;  /* 0x0002c81101007387 */ /* 0x0001e80000100800 */
[----:B-----5:R-:W-:Y:S04]  /*17d0*/  STL [R1+0x2c4], R16 ;  /* 0x0002c41001007387 */ /* 0x020fe80000100800 */
[----:B------:R1:W-:Y:S01]  /*17e0*/  STL [R1+0x2c0], R3 ;  /* 0x0002c00301007387 */ /* 0x0003e20000100800 */
[----:B------:R-:W-:-:S03]  /*17f0*/  UIADD3 UR4, UR4, 0x28100, URZ ;  /* 0x0002810004047890 */ /* 0x000fc6000fffe03f */
[----:B------:R2:W-:Y:S01]  /*1800*/  STL [R1+0x2bc], R2 ;  /* 0x0002bc0201007387 */ /* 0x0005e20000100800 */
[----:B------:R-:W-:-:S03]  /*1810*/  USHF.R.U32.HI UR4, URZ, 0x4, UR4 ;  /* 0x000000043f047899 */ /* 0x000fc60008011604 */
[----:B------:R3:W-:Y:S01]  /*1820*/  STL [R1+0x2cc], R0 ;  /* 0x0002cc0001007387 */ /* 0x0007e20000100800 */
[----:B------:R-:W-:Y:S02]  /*1830*/  ULOP3.LUT UR5, UR4, 0x3fff, URZ, 0xc0, !UPT ;  /* 0x00003fff04057892 */ /* 0x000fe4000f8ec03f */
[----:B------:R-:W-:Y:S02]  /*1840*/  ULOP3.LUT UR4, UR46, 0x10000, URZ, 0xfc, !UPT ;  /* 0x000100002e047892 */ /* 0x000fe4000f8efc3f */
[----:B------:R-:W-:Y:S02]  /*1850*/  ULOP3.LUT UR5, UR5, 0x10000, URZ, 0xfc, !UPT ;  /* 0x0001000005057892 */ /* 0x000fe4000f8efc3f */
[----:B------:R-:W-:Y:S02]  /*1860*/  ULEA UR6, UR39, UR4, 0xb ;  /* 0x0000000427067291 */ /* 0x000fe4000f8e583f */
[----:B------:R-:W-:-:S05]  /*1870*/  ULEA UR7, UR39, UR5, 0xb ;  /* 0x0000000527077291 */ /* 0x000fca000f8e583f */
[----:B------:R-:W-:Y:S02]  /*1880*/  UMOV UR8, UR6 ;  /* 0x0000000600087c82 */ /* 0x000fe40008000000 */
[----:B------:R-:W-:Y:S02]  /*1890*/  UMOV UR10, UR7 ;  /* 0x00000007000a7c82 */ /* 0x000fe40008000000 */
[----:B------:R-:W-:Y:S01]  /*18a0*/  HGMMA.64x256x8.F32.TF32 R24, gdesc[UR8], RZ, !UPT, gsb0 ;  /* 0x07e00000081879f0 */ /* 0x000fe2000c0028ff */
[----:B------:R-:W-:Y:S01]  /*18b0*/  UIADD3 UR8, UR6, 0x400, URZ ;  /* 0x0000040006087890 */ /* 0x000fe2000fffe03f */
[----:B------:R-:W-:Y:S01]  /*18c0*/  UMOV UR9, 0x40000040 ;  /* 0x4000004000097882 */ /* 0x000fe20000000000 */
[----:B------:R-:W-:Y:S02]  /*18d0*/  WARPGROUP.DEPBAR.LE gsb0, 0x0 ;  /* 0x00008000000079c5 */ /* 0x000fe40000010000 */
[----:B------:R-:W-:Y:S01]  /*18e0*/  STL.64 [R1], R24 ;  /* 0x0000001801007387 */ /* 0x000fe20000100a00 */
[----:B------:R-:W-:Y:S01]  /*18f0*/  IMAD.MOV.U32 R235, RZ, RZ, R46 ;  /* 0x000000ffffeb7224 */ /* 0x000fe200078e002e */
[----:B------:R-:W-:Y:S01]  /*1900*/  MOV R230, R51 ;  /* 0x0000003300e67202 */ /* 0x000fe20000000f00 */
[----:B------:R-:W-:Y:S01]  /*1910*/  IMAD.MOV.U32 R234, RZ, RZ, R47 ;  /* 0x000000ffffea7224 */ /* 0x000fe200078e002f */
[----:B------:R-:W-:Y:S01]  /*1920*/  STL.64 [R1+0x8], R26 ;  /* 0x0000081a01007387 */ /* 0x000fe20000100a00 */
        /* <DEDUP_REMOVED lines=21> */
[----:B0-----:R-:W-:Y:S01]  /*1a80*/  MOV R17, R135 ;  /* 0x0000008700117202 */ /* 0x001fe20000000f00 */
[----:B------:R-:W-:Y:S01]  /*1a90*/  IMAD.MOV.U32 R221, RZ, RZ, R60 ;  /* 0x000000ffffdd7224 */ /* 0x000fe200078e003c */
[----:B------:R-:W-:Y:S01]  /*1aa0*/  STL.64 [R1+0x38], R38 ;  /* 0x0000382601007387 */ /* 0x000fe20000100a00 */
[----:B------:R-:W-:Y:S01]  /*1ab0*/  IMAD.MOV.U32 R220, RZ, RZ, R61 ;  /* 0x000000ffffdc7224 */ /* 0x000fe200078e003d */
[----:B-1----:R-:W-:Y:S01]  /*1ac0*/  MOV R3, R149 ;  /* 0x0000009500037202 */ /* 0x002fe20000000f00 */
[----:B------:R-:W-:Y:S01]  /*1ad0*/  IMAD.MOV.U32 R219, RZ, RZ, R62 ;  /* 0x000000ffffdb7224 */ /* 0x000fe200078e003e */
[----:B------:R-:W-:Y:S01]  /*1ae0*/  STL.64 [R1+0x40], R40 ;  /* 0x0000402801007387 */ /* 0x000fe20000100a00 */
[----:B------:R-:W-:-:S02]  /*1af0*/  IMAD.MOV.U32 R218, RZ, RZ, R63 ;  /* 0x000000ffffda7224 */ /* 0x000fc400078e003f */
[----:B------:R-:W-:Y:S01]  /*1b00*/  IMAD.MOV.U32 R217, RZ, RZ, R64 ;  /* 0x000000ffffd97224 */ /* 0x000fe200078e0040 */
[----:B------:R-:W-:Y:S01]  /*1b10*/  STL.64 [R1+0x48], R42 ;  /* 0x0000482a01007387 */ /* 0x000fe20000100a00 */
[----:B------:R-:W-:Y:S02]  /*1b20*/  IMAD.MOV.U32 R215, RZ, RZ, R66 ;  /* 0x000000ffffd77224 */ /* 0x000fe400078e0042 */
[----:B------:R-:W-:Y:S01]  /*1b30*/  IMAD.MOV.U32 R214, RZ, RZ, R67 ;  /* 0x000000ffffd67224 */ /* 0x000fe200078e0043 */
[----:B------:R0:W-:Y:S01]  /*1b40*/  STL.64 [R1+0x50], R44 ;  /* 0x0000502c01007387 */ /* 0x0001e20000100a00 */
[----:B------:R-:W-:Y:S02]  /*1b50*/  IMAD.MOV.U32 R213, RZ, RZ, R68 ;  /* 0x000000ffffd57224 */ /* 0x000fe400078e0044 */
[----:B------:R-:W-:Y:S01]  /*1b60*/  IMAD.MOV.U32 R153, RZ, RZ, R69 ;  /* 0x000000ffff997224 */ /* 0x000fe200078e0045 */
[----:B------:R-:W-:Y:S01]  /*1b70*/  STL [R1+0x580], R152 ;  /* 0x0005809801007387 */ /* 0x000fe20000100800 */
[----:B------:R-:W-:-:S02]  /*1b80*/  IMAD.MOV.U32 R154, RZ, RZ, R70 ;  /* 0x000000ffff9a7224 */ /* 0x000fc400078e0046 */
[----:B------:R-:W-:Y:S02]  /*1b90*/  IMAD.MOV.U32 R155, RZ, RZ, R71 ;  /* 0x000000ffff9b7224 */ /* 0x000fe400078e0047 */
[----:B------:R-:W-:Y:S02]  /*1ba0*/  IMAD.MOV.U32 R156, RZ, RZ, R72 ;  /* 0x000000ffff9c7224 */ /* 0x000fe400078e0048 */
[----:B------:R-:W-:Y:S02]  /*1bb0*/  IMAD.MOV.U32 R157, RZ, RZ, R73 ;  /* 0x000000ffff9d7224 */ /* 0x000fe400078e0049 */
[----:B------:R-:W-:Y:S02]  /*1bc0*/  IMAD.MOV.U32 R158, RZ, RZ, R74 ;  /* 0x000000ffff9e7224 */ /* 0x000fe400078e004a */
[----:B------:R-:W-:Y:S02]  /*1bd0*/  IMAD.MOV.U32 R159, RZ, RZ, R75 ;  /* 0x000000ffff9f7224 */ /* 0x000fe400078e004b */
        /* <DEDUP_REMOVED lines=68> */
[----:B--2---:R-:W-:Y:S02]  /*2020*/  IMAD.MOV.U32 R2, RZ, RZ, R150 ;  /* 0x000000ffff027224 */ /* 0x004fe400078e0096 */
[----:B---3--:R-:W-:Y:S02]  /*2030*/  IMAD.MOV.U32 R0, RZ, RZ, R151 ;  /* 0x000000ffff007224 */ /* 0x008fe400078e0097 */
[----:B0-----:R-:W-:-:S06]  /*2040*/  WARPGROUP.ARRIVE ;  /* 0x00000000000079c5 */ /* 0x001fcc0000000000 */
[----:B------:R-:W-:Y:S03]  /*2050*/  HGMMA.64x256x8.F32.TF32 R24, gdesc[UR8], RZ, !UPT, gsb0 ;  /* 0x07e00000081879f0 */ /* 0x000fe6000c0028ff */
[----:B------:R-:W-:Y:S02]  /*2060*/  WARPGROUP.DEPBAR.LE gsb0, 0x0 ;  /* 0x00008000000079c5 */ /* 0x000fe40000010000 */
[----:B------:R-:W-:Y:S04]  /*2070*/  STL.64 [R1+0x578], R150 ;  /* 0x0005789601007387 */ /* 0x000fe80000100a00 */
        /* <DEDUP_REMOVED lines=20> */
[----:B------:R0:W-:Y:S04]  /*21c0*/  STL.64 [R1+0x4d0], R108 ;  /* 0x0004d06c01007387 */ /* 0x0001e80000100a00 */
[----:B0-----:R-:W2:Y:S04]  /*21d0*/  LDL.LU R108, [R1] ;  /* 0x00000000016c7983 */ /* 0x001ea80000300800 */
[----:B------:R-:W2:Y:S04]  /*21e0*/  LDL.LU R109, [R1+0x4] ;  /* 0x00000400016d7983 */ /* 0x000ea80000300800 */
        /* <DEDUP_REMOVED lines=19> */
[----:B------:R-:W2:Y:S01]  /*2320*/  LDL.LU R129, [R1+0x54] ;  /* 0x0000540001817983 */ /* 0x000ea20000300800 */
[----:B------:R-:W-:Y:S01]  /*2330*/  IMAD.MOV.U32 R130, RZ, RZ, R235 ;  /* 0x000000ffff827224 */ /* 0x000fe200078e00eb */
[----:B------:R-:W-:Y:S01]  /*2340*/  MOV R141, R224 ;  /* 0x000000e0008d7202 */ /* 0x000fe20000000f00 */
[----:B------:R-:W-:Y:S01]  /*2350*/  IMAD.MOV.U32 R131, RZ, RZ, R234 ;  /* 0x000000ffff837224 */ /* 0x000fe200078e00ea */
[----:B------:R-:W-:Y:S01]  /*2360*/  UIADD3 UR8, UR6, 0x2, URZ ;  /* 0x0000000206087890 */ /* 0x000fe2000fffe03f */
[----:B------:R-:W-:Y:S01]  /*2370*/  IMAD.MOV.U32 R132, RZ, RZ, R233 ;  /* 0x000000ffff847224 */ /* 0x000fe200078e00e9 */
[----:B------:R-:W-:Y:S01]  /*2380*/  UIADD3 UR10, UR7, 0x2, URZ ;  /* 0x00000002070a7890 */ /* 0x000fe2000fffe03f */
[----:B------:R-:W-:Y:S01]  /*2390*/  IMAD.MOV.U32 R133, RZ, RZ, R232 ;  /* 0x000000ffff857224 */ /* 0x000fe200078e00e8 */
[----:B------:R-:W-:Y:S01]  /*23a0*/  UMOV UR9, 0x40000040 ;  /* 0x4000004000097882 */ /* 0x000fe20000000000 */
[----:B------:R-:W-:Y:S01]  /*23b0*/  IMAD.MOV.U32 R134, RZ, RZ, R231 ;  /* 0x000000ffff867224 */ /* 0x000fe200078e00e7 */
[----:B------:R-:W-:Y:S01]  /*23c0*/  UMOV UR11, 0x40000040 ;  /* 0x40000040000b7882 */ /* 0x000fe20000000000 */
[----:B------:R-:W-:-:S02]  /*23d0*/  IMAD.MOV.U32 R135, RZ, RZ, R230 ;  /* 0x000000ffff877224 */ /* 0x000fc400078e00e6 */
[----:B------:R-:W-:Y:S01]  /*23e0*/  IMAD.MOV.U32 R136, RZ, RZ, R229 ;  /* 0x000000ffff887224 */ /* 0x000fe200078e00e5 */
[----:B------:R-:W-:Y:S01]  /*23f0*/  MOV R229, R7 ;  /* 0x0000000700e57202 */ /* 0x000fe20000000f00 */
        /* <DEDUP_REMOVED lines=12> */
[----:B------:R-:W-:Y:S01]  /*24c0*/  IMAD.MOV.U32 R150, RZ, RZ, R215 ;  /* 0x000000ffff967224 */ /* 0x000fe200078e00d7 */
[----:B------:R-:W-:Y:S01]  /*24d0*/  MOV R215, R21 ;  /* 0x0000001500d77202 */ /* 0x000fe20000000f00 */
        /* <DEDUP_REMOVED lines=22> */
[----:B------:R-:W-:-:S06]  /*2640*/  IMAD.MOV.U32 R235, RZ, RZ, R0 ;  /* 0x000000ffffeb7224 */ /* 0x000fcc00078e0000 */
[----:B--2---:R-:W-:-:S06]  /*2650*/  WARPGROUP.ARRIVE ;  /* 0x00000000000079c5 */ /* 0x004fcc0000000000 */
[----:B------:R-:W-:Y:S03]  /*2660*/  HGMMA.64x256x8.F32.TF32 R108, gdesc[UR8], R108, gsb0 ;  /* 0x07e00000086c79f0 */ /* 0x000fe6000800286c */
[----:B------:R-:W-:Y:S02]  /*2670*/  WARPGROUP.DEPBAR.LE gsb0, 0x0 ;  /* 0x00008000000079c5 */ /* 0x000fe40000010000 */
[----:B------:R-:W-:Y:S04]  /*2680*/  STL.64 [R1], R108 ;  /* 0x0000006c01007387 */ /* 0x000fe80000100a00 */
        /* <DEDUP_REMOVED lines=63> */
[----:B0-----:R-:W2:Y:S04]  /*2a80*/  LDL.LU R152, [R1+0x580] ;  /* 0x0005800001987983 */ /* 0x001ea80000300800 */
[----:B------:R-:W3:Y:S04]  /*2a90*/  LDL.LU.64 R150, [R1+0x578] ;  /* 0x0005780001967983 */ /* 0x000ee80000300a00 */
        /* <DEDUP_REMOVED lines=20> */
[----:B------:R-:W3:Y:S01]  /*2be0*/  LDL.LU.64 R108, [R1+0x4d0] ;  /* 0x0004d000016c7983 */ /* 0x000ee20000300a00 */
[----:B------:R-:W-:Y:S01]  /*2bf0*/  UIADD3 UR8, UR6, 0x402, URZ ;  /* 0x0000040206087890 */ /* 0x000fe2000fffe03f */
[----:B------:R-:W-:Y:S01]  /*2c00*/  UMOV UR9, 0x40000040 ;  /* 0x4000004000097882 */ /* 0x000fe20000000000 */
[----:B---3--:R-:W-:-:S07]  /*2c10*/  WARPGROUP.ARRIVE ;  /* 0x00000000000079c5 */ /* 0x008fce0000000000 */
[----:B------:R-:W-:Y:S03]  /*2c20*/  HGMMA.64x256x8.F32.TF32 R24, gdesc[UR8], R24, gsb0 ;  /* 0x07e00000081879f0 */ /* 0x000fe60008002818 */
        /* <DEDUP_REMOVED lines=65> */
[----:B0-----:R-:W3:Y:S04]  /*3040*/  LDL.LU.64 R24, [R1] ;  /* 0x0000000001187983 */ /* 0x001ee80000300a00 */
        /* <DEDUP_REMOVED lines=63> */
[----:B------:R-:W-:-:S02]  /*3440*/  UIADD3 UR8, UR6, 0x4, URZ ;  /* 0x0000000406087890 */ /* 0x000fc4000fffe03f */
[----:B------:R-:W-:Y:S01]  /*3450*/  UIADD3 UR10, UR7, 0x4, URZ ;  /* 0x00000004070a7890 */ /* 0x000fe2000fffe03f */
[----:B------:R-:W-:Y:S01]  /*3460*/  UMOV UR9, 0x40000040 ;  /* 0x4000004000097882 */ /* 0x000fe20000000000 */
[----:B------:R-:W-:Y:S01]  /*3470*/  UMOV UR11, 0x40000040 ;  /* 0x40000040000b7882 */ /* 0x000fe20000000000 */
[----:B---3--:R-:W-:-:S06]  /*3480*/  WARPGROUP.ARRIVE ;  /* 0x00000000000079c5 */ /* 0x008fcc0000000000 */
[----:B------:R-:W-:Y:S03]  /*3490*/  HGMMA.64x256x8.F32.TF32 R24, gdesc[UR8], R24, gsb0 ;  /* 0x07e00000081879f0 */ /* 0x000fe60008002818 */
        /* <DEDUP_REMOVED lines=42> */
[----:B------:R-:W3:Y:S01]  /*3740*/  LDL.LU.64 R150, [R1+0x4c8] ;  /* 0x0004c80001967983 */ /* 0x000ee20000300a00 */
[----:B------:R-:W-:-:S02]  /*3750*/  IMAD.MOV.U32 R210, RZ, RZ, R126 ;  /* 0x000000ffffd27224 */ /* 0x000fc400078e007e */
[----:B------:R-:W-:Y:S01]  /*3760*/  IMAD.MOV.U32 R211, RZ, RZ, R127 ;  /* 0x000000ffffd37224 */ /* 0x000fe200078e007f */
[----:B------:R-:W3:Y:S01]  /*3770*/  LDL.LU.64 R148, [R1+0x4c0] ;  /* 0x0004c00001947983 */ /* 0x000ee20000300a00 */
[----:B------:R-:W-:Y:S02]  /*3780*/  IMAD.MOV.U32 R208, RZ, RZ, R124 ;  /* 0x000000ffffd07224 */ /* 0x000fe400078e007c */
[----:B------:R-:W-:Y:S01]  /*3790*/  IMAD.MOV.U32 R209, RZ, RZ, R125 ;  /* 0x000000ffffd17224 */ /* 0x000fe200078e007d */
[----:B------:R-:W3:Y:S01]  /*37a0*/  LDL.LU.64 R146, [R1+0x4b8] ;  /* 0x0004b80001927983 */ /* 0x000ee20000300a00 */
        /* <DEDUP_REMOVED lines=122> */
[----:B0-----:R-:W3:Y:S04]  /*3f50*/  LDL.LU.64 R44, [R1+0x320] ;  /* 0x00032000012c7983 */ /* 0x001ee80000300a00 */
        /* <DEDUP_REMOVED lines=11> */
[----:B------:R-:W-:-:S02]  /*4010*/  UMOV UR9, 0x40000040 ;  /* 0x4000004000097882 */ /* 0x000fc40000000000 */
[----:B--2---:R-:W-:Y:S01]  /*4020*/  STL [R1+0x2b8], R152 ;  /* 0x0002b89801007387 */ /* 0x004fe20000100800 */
[----:B---3--:R-:W-:-:S06]  /*4030*/  WARPGROUP.ARRIVE ;  /* 0x00000000000079c5 */ /* 0x008fcc0000000000 */
        /* <DEDUP_REMOVED lines=59> */
[----:B------:R-:W-:Y:S01]  /*43f0*/  IMAD.MOV.U32 R148, RZ, RZ, R222 ;  /* 0x000000ffff947224 */ /* 0x000fe200078e00de */
[----:B------:R-:W-:Y:S01]  /*4400*/  MOV R222, R19 ;  /* 0x0000001300de7202 */ /* 0x000fe20000000f00 */
[----:B------:R-:W-:-:S02]  /*4410*/  IMAD.MOV.U32 R149, RZ, RZ, R221 ;  /* 0x000000ffff957224 */ /* 0x000fc400078e00dd */
[----:B------:R-:W-:Y:S02]  /*4420*/  IMAD.MOV.U32 R150, RZ, RZ, R220 ;  /* 0x000000ffff967224 */ /* 0x000fe400078e00dc */
[----:B------:R-:W-:Y:S02]  /*4430*/  IMAD.MOV.U32 R151, RZ, RZ, R219 ;  /* 0x000000ffff977224 */ /* 0x000fe400078e00db */
[----:B------:R-:W-:Y:S02]  /*4440*/  IMAD.MOV.U32 R152, RZ, RZ, R218 ;  /* 0x000000ffff987224 */ /* 0x000fe400078e00da */
[----:B------:R-:W-:Y:S02]  /*4450*/  IMAD.MOV.U32 R130, RZ, RZ, R0 ;  /* 0x000000ffff827224 */ /* 0x000fe400078e0000 */
        /* <DEDUP_REMOVED lines=8> */
[----:B------:R-:W-:Y:S01]  /*44e0*/  IMAD.MOV.U32 R218, RZ, RZ, R23 ;  /* 0x000000ffffda7224 */ /* 0x000fe200078e0017 */
[----:B------:R0:W5:Y:S01]  /*44f0*/  LDL.LU R0, [R1+0x2cc] ;  /* 0x0002cc0001007983 */ /* 0x0001620000300800 */
[----:B------:R-:W-:-:S02]  /*4500*/  IMAD.MOV.U32 R219, RZ, RZ, R22 ;  /* 0x000000ffffdb7224 */ /* 0x000fc400078e0016 */
[----:B------:R-:W-:Y:S01]  /*4510*/  IMAD.MOV.U32 R220, RZ, RZ, R21 ;  /* 0x000000ffffdc7224 */ /* 0x000fe200078e0015 */
[----:B------:R0:W5:Y:S01]  /*4520*/  LDL.LU R17, [R1+0x2c8] ;  /* 0x0002c80001117983 */ /* 0x0001620000300800 */
[----:B------:R-:W-:Y:S02]  /*4530*/  IMAD.MOV.U32 R221, RZ, RZ, R20 ;  /* 0x000000ffffdd7224 */ /* 0x000fe400078e0014 */
[----:B------:R-:W-:Y:S01]  /*4540*/  IMAD.MOV.U32 R223, RZ, RZ, R18 ;  /* 0x000000ffffdf7224 */ /* 0x000fe200078e0012 */
[----:B------:R0:W5:Y:S01]  /*4550*/  LDL.LU R16, [R1+0x2c4] ;  /* 0x0002c40001107983 */ /* 0x0001620000300800 */
[----:B------:R-:W-:Y:S02]  /*4560*/  IMAD.MOV.U32 R224, RZ, RZ, R15 ;  /* 0x000000ffffe07224 */ /* 0x000fe400078e000f */
[----:B------:R-:W-:Y:S01]  /*4570*/  IMAD.MOV.U32 R225, RZ, RZ, R14 ;  /* 0x000000ffffe17224 */ /* 0x000fe200078e000e */
[----:B------:R0:W5:Y:S01]  /*4580*/  LDL.LU R3, [R1+0x2c0] ;  /* 0x0002c00001037983 */ /* 0x0001620000300800 */
[----:B------:R-:W-:-:S02]  /*4590*/  IMAD.MOV.U32 R226, RZ, RZ, R13 ;  /* 0x000000ffffe27224 */ /* 0x000fc400078e000d */
[----:B------:R-:W-:Y:S01]  /*45a0*/  IMAD.MOV.U32 R227, RZ, RZ, R12 ;  /* 0x000000ffffe37224 */ /* 0x000fe200078e000c */
[----:B------:R0:W5:Y:S01]  /*45b0*/  LDL.LU R2, [R1+0x2bc] ;  /* 0x0002bc0001027983 */ /* 0x0001620000300800 */
[----:B------:R-:W-:Y:S02]  /*45c0*/  IMAD.MOV.U32 R228, RZ, RZ, R11 ;  /* 0x000000ffffe47224 */ /* 0x000fe400078e000b */
[----:B------:R-:W-:Y:S02]  /*45d0*/  IMAD.MOV.U32 R229, RZ, RZ, R10 ;  /* 0x000000ffffe57224 */ /* 0x000fe400078e000a */
[----:B------:R-:W-:Y:S02]  /*45e0*/  IMAD.MOV.U32 R230, RZ, RZ, R9 ;  /* 0x000000ffffe67224 */ /* 0x000fe400078e0009 */
[----:B------:R-:W-:Y:S02]  /*45f0*/  IMAD.MOV.U32 R231, RZ, RZ, R8 ;  /* 0x000000ffffe77224 */ /* 0x000fe400078e0008 */
[----:B------:R-:W-:-:S02]  /*4600*/  IMAD.MOV.U32 R232, RZ, RZ, R7 ;  /* 0x000000ffffe87224 */ /* 0x000fc400078e0007 */
[----:B------:R-:W-:Y:S02]  /*4610*/  IMAD.MOV.U32 R233, RZ, RZ, R6 ;  /* 0x000000ffffe97224 */ /* 0x000fe400078e0006 */
[----:B------:R-:W-:Y:S02]  /*4620*/  IMAD.MOV.U32 R234, RZ, RZ, R5 ;  /* 0x000000ffffea7224 */ /* 0x000fe400078e0005 */
        /* <DEDUP_REMOVED lines=68> */
[----:B-1----:R0:W5:Y:S04]  /*4a70*/  LDL.LU R152, [R1+0x2b8] ;  /* 0x0002b80001987983 */ /* 0x0021680000300800 */
[----:B------:R-:W2:Y:S04]  /*4a80*/  LDL.LU.64 R150, [R1+0x2b0] ;  /* 0x0002b00001967983 */ /* 0x000ea80000300a00 */
        /* <DEDUP_REMOVED lines=20> */
[----:B------:R-:W2:Y:S01]  /*4bd0*/  LDL.LU.64 R108, [R1+0x208] ;  /* 0x00020800016c7983 */ /* 0x000ea20000300a00 */
[----:B------:R-:W-:Y:S01]  /*4be0*/  UIADD3 UR8, UR6, 0x406, URZ ;  /* 0x0000040606087890 */ /* 0x000fe2000fffe03f */
[----:B------:R-:W-:Y:S01]  /*4bf0*/  UMOV UR9, 0x40000040 ;  /* 0x4000004000097882 */ /* 0x000fe20000000000 */
[----:B--2---:R-:W-:-:S07]  /*4c00*/  WARPGROUP.ARRIVE ;  /* 0x00000000000079c5 */ /* 0x004fce0000000000 */
[----:B------:R-:W-:Y:S03]  /*4c10*/  HGMMA.64x256x8.F32.TF32 R24, gdesc[UR8], R24, gsb0 ;  /* 0x07e00000081879f0 */ /* 0x000fe60008002818 */
[----:B------:R-:W-:Y:S02]  /*4c20*/  WARPGROUP.DEPBAR.LE gsb0, 0x0 ;  /* 0x00008000000079c5 */ /* 0x000fe40000010000 */
[----:B0-----:R-:W-:Y:S05]  /*4c30*/  @!P1 BRA `(.L_x_22) ;  /* 0x0000004000d09947 */ /* 0x001fea0003800000 */
[----:B------:R-:W-:Y:S01]  /*4c40*/  UIADD3 UR7, UR39, 0x1, URZ ;  /* 0x0000000127077890 */ /* 0x000fe2000fffe03f */
[----:B-----5:R-:W-:Y:S01]  /*4c50*/  R2UR UR6, R3 ;  /* 0x00000000030672ca */ /* 0x020fe200000e0000 */
[----:B------:R-:W-:Y:S02]  /*4c60*/  UMOV UR12, UR39 ;  /* 0x00000027000c7c82 */ /* 0x000fe40008000000 */
[----:B------:R-:W-:-:S04]  /*4c70*/  UISETP.NE.AND UP0, UPT, UR7, 0x5, UPT ;  /* 0x000000050700788c */ /* 0x000fc8000bf05270 */
[----:B------:R-:W-:Y:S02]  /*4c80*/  USEL UR8, URZ, 0x1, UP0 ;  /* 0x000000013f087887 */ /* 0x000fe40008000000 */
[----:B------:R-:W-:Y:S02]  /*4c90*/  USEL UR7, UR7, URZ, UP0 ;  /* 0x0000003f07077287 */ /* 0x000fe40008000000 */
[----:B------:R-:W-:-:S06]  /*4ca0*/  ULOP3.LUT UR8, UR38, UR8, URZ, 0x3c, !UPT ;  /* 0x0000000826087292 */ /* 0x000fcc000f8e3c3f */
[----:B------:R-:W-:-:S07]  /*4cb0*/  MOV R3, UR8 ;  /* 0x0000000800037c02 */ /* 0x000fce0008000f00 */
.L_x_29:
[----:B------:R-:W-:Y:S05]  /*4cc0*/  @!P0 BRA `(.L_x_23) ;  /* 0x0000000000048947 */ /* 0x000fea0003800000 */
[----:B------:R-:W-:Y:S01]  /*4cd0*/  BPT.TRAP 0x1 ;  /* 0x000000040000795c */ /* 0x000fe20000300000 */
.L_x_23:
[----:B------:R-:W0:Y:S01]  /*4ce0*/  S2UR UR9, SR_CgaCtaId ;  /* 0x00000000000979c3 */ /* 0x000e220000008800 */
[----:B------:R-:W-:Y:S01]  /*4cf0*/  UMOV UR8, 0x400 ;  /* 0x0000040000087882 */ /* 0x000fe20000000000 */
[----:B------:R-:W-:Y:S01]  /*4d00*/  IMAD.U32 R4, RZ, RZ, UR7 ;  /* 0x00000007ff047e24 */ /* 0x000fe2000f8e00ff */
[----:B------:R-:W-:Y:S01]  /*4d10*/  SHF.L.U32 R5, R3, 0x1f, RZ ;  /* 0x0000001f03057819 */ /* 0x000fe200000006ff */
[----:B0-----:R-:W-:-:S06]  /*4d20*/  ULEA UR8, UR9, UR8, 0x18 ;  /* 0x0000000809087291 */ /* 0x001fcc000f8ec03f */
[----:B------:R-:W-:-:S04]  /*4d30*/  IMAD.U32 R0, RZ, RZ, UR8 ;  /* 0x00000008ff007e24 */ /* 0x000fc8000f8e00ff */
[----:B------:R-:W-:-:S04]  /*4d40*/  IMAD R4, R4, 0x8, R0 ;  /* 0x0000000804047824 */ /* 0x000fc800078e0200 */
[----:B------:R0:W1:Y:S01]  /*4d50*/  SYNCS.PHASECHK.TRANS64.TRYWAIT P1, [R4+URZ], R5 ;  /* 0x00000005040075a7 */ /* 0x000062000802017f */
[----:B------:R-:W-:Y:S05]  /*4d60*/  @!P0 BRA `(.L_x_24) ;  /* 0x0000000000048947 */ /* 0x000fea0003800000 */
[----:B------:R-:W-:Y:S01]  /*4d70*/  BPT.TRAP 0x1 ;  /* 0x000000040000795c */ /* 0x000fe20000300000 */
.L_x_24:
[----:B-1----:R-:W-:Y:S05]  /*4d80*/  @P1 BRA `(.L_x_25) ;  /* 0x0000000000081947 */ /* 0x002fea0003800000 */
[----:B------:R-:W1:Y:S02]  /*4d90*/  SYNCS.PHASECHK.TRANS64.TRYWAIT P1, [R4+URZ], R5 ;  /* 0x00000005040075a7 */ /* 0x000e64000802017f */
[----:B-1----:R-:W-:Y:S05]  /*4da0*/  @!P1 BRA `(.L_x_26) ;  /* 0x0000016400249947 */ /* 0x002fea0003800000 */
.L_x_25:
        /* <DEDUP_REMOVED lines=64> */
[----:B--2---:R-:W2:Y:S04]  /*51b0*/  LDL.LU.64 R24, [R1] ;  /* 0x0000000001187983 */ /* 0x004ea80000300a00 */
        /* <DEDUP_REMOVED lines=63> */
[----:B------:R-:W-:-:S02]  /*55b0*/  ULEA UR13, UR7, UR4, 0xb ;  /* 0x00000004070d7291 */ /* 0x000fc4000f8e583f */
[----:B------:R-:W-:Y:S01]  /*55c0*/  ULEA UR14, UR7, UR5, 0xb ;  /* 0x00000005070e7291 */ /* 0x000fe2000f8e583f */
[----:B------:R-:W-:Y:S01]  /*55d0*/  STL [R1+0x2cc], R17 ;  /* 0x0002cc1101007387 */ /* 0x000fe20000100800 */
[----:B------:R-:W-:Y:S01]  /*55e0*/  UMOV UR9, 0x40000040 ;  /* 0x4000004000097882 */ /* 0x000fe20000000000 */
[----:B------:R-:W-:Y:S02]  /*55f0*/  UMOV UR11, 0x40000040 ;  /* 0x40000040000b7882 */ /* 0x000fe40000000000 */
[----:B------:R-:W-:Y:S01]  /*5600*/  UMOV UR8, UR13 ;  /* 0x0000000d00087c82 */ /* 0x000fe20008000000 */
[----:B------:R-:W-:Y:S01]  /*5610*/  STL [R1+0x2c8], R16 ;  /* 0x0002c81001007387 */ /* 0x000fe20000100800 */
[----:B------:R-:W-:-:S03]  /*5620*/  UMOV UR10, UR14 ;  /* 0x0000000e000a7c82 */ /* 0x000fc60008000000 */
[----:B------:R-:W-:Y:S04]  /*5630*/  STL [R1+0x2c4], R3 ;  /* 0x0002c40301007387 */ /* 0x000fe80000100800 */
[----:B------:R3:W-:Y:S04]  /*5640*/  STL [R1+0x2c0], R2 ;  /* 0x0002c00201007387 */ /* 0x0007e80000100800 */
[----:B------:R4:W-:Y:S01]  /*5650*/  STL [R1+0x2bc], R0 ;  /* 0x0002bc0001007387 */ /* 0x0009e20000100800 */
[----:B--2---:R-:W-:-:S06]  /*5660*/  WARPGROUP.ARRIVE ;  /* 0x00000000000079c5 */ /* 0x004fcc0000000000 */
[----:B------:R-:W-:Y:S03]  /*5670*/  HGMMA.64x256x8.F32.TF32 R24, gdesc[UR8], R24, gsb0 ;  /* 0x07e00000081879f0 */ /* 0x000fe60008002818 */
[----:B------:R-:W-:Y:S02]  /*5680*/  WARPGROUP.DEPBAR.LE gsb0, 0x0 ;  /* 0x00008000000079c5 */ /* 0x000fe40000010000 */
[----:B------:R-:W-:Y:S01]  /*5690*/  STL.64 [R1], R24 ;  /* 0x0000001801007387 */ /* 0x000fe20000100a00 */
[----:B---3--:R-:W-:Y:S01]  /*56a0*/  IMAD.MOV.U32 R2, RZ, RZ, R150 ;  /* 0x000000ffff027224 */ /* 0x008fe200078e0096 */
[----:B------:R-:W-:Y:S01]  /*56b0*/  MOV R12, R140 ;  /* 0x0000008c000c7202 */ /* 0x000fe20000000f00 */
[----:B----4-:R-:W-:Y:S01]  /*56c0*/  IMAD.MOV.U32 R0, RZ, RZ, R151 ;  /* 0x000000ffff007224 */ /* 0x010fe200078e0097 */
[----:B------:R-:W-:Y:S01]  /*56d0*/  STL.64 [R1+0x8], R26 ;  /* 0x0000081a01007387 */ /* 0x000fe20000100a00 */
[----:B01----:R-:W-:Y:S01]  /*56e0*/  IMAD.MOV.U32 R4, RZ, RZ, R148 ;  /* 0x000000ffff047224 */ /* 0x003fe200078e0094 */
        /* <DEDUP_REMOVED lines=28> */
[----:B------:R-:W-:Y:S01]  /*58b0*/  STL.64 [R1+0x48], R42 ;  /* 0x0000482a01007387 */ /* 0x000fe20000100a00 */
[----:B------:R-:W-:Y:S02]  /*58c0*/  IMAD.MOV.U32 R19, RZ, RZ, R133 ;  /* 0x000000ffff137224 */ /* 0x000fe400078e0085 */
[----:B------:R-:W-:Y:S01]  /*58d0*/  IMAD.MOV.U32 R22, RZ, RZ, R130 ;  /* 0x000000ffff167224 */ /* 0x000fe200078e0082 */
[----:B------:R0:W-:Y:S01]  /*58e0*/  STL.64 [R1+0x50], R44 ;  /* 0x0000502c01007387 */ /* 0x0001e20000100a00 */
[----:B------:R-:W-:-:S02]  /*58f0*/  IMAD.MOV.U32 R21, RZ, RZ, R131 ;  /* 0x000000ffff157224 */ /* 0x000fc400078e0083 */
[----:B------:R-:W-:Y:S01]  /*5900*/  IMAD.MOV.U32 R212, RZ, RZ, R128 ;  /* 0x000000ffffd47224 */ /* 0x000fe200078e0080 */
[----:B------:R-:W2:Y:S01]  /*5910*/  LDL.LU.64 R150, [R1+0x780] ;  /* 0x0007800001967983 */ /* 0x000ea20000300a00 */
[----:B------:R-:W-:Y:S02]  /*5920*/  IMAD.MOV.U32 R23, RZ, RZ, R129 ;  /* 0x000000ffff177224 */ /* 0x000fe400078e0081 */
[----:B------:R-:W-:Y:S01]  /*5930*/  IMAD.MOV.U32 R211, RZ, RZ, R127 ;  /* 0x000000ffffd37224 */ /* 0x000fe200078e007f */
[----:B------:R-:W2:Y:S01]  /*5940*/  LDL.LU.64 R148, [R1+0x778] ;  /* 0x0007780001947983 */ /* 0x000ea20000300a00 */
[----:B------:R-:W-:Y:S02]  /*5950*/  IMAD.MOV.U32 R208, RZ, RZ, R124 ;  /* 0x000000ffffd07224 */ /* 0x000fe400078e007c */
[----:B------:R-:W-:Y:S01]  /*5960*/  IMAD.MOV.U32 R209, RZ, RZ, R125 ;  /* 0x000000ffffd17224 */ /* 0x000fe200078e007d */
[----:B------:R-:W2:Y:S01]  /*5970*/  LDL.LU.64 R146, [R1+0x770] ;  /* 0x0007700001927983 */ /* 0x000ea20000300a00 */
        /* <DEDUP_REMOVED lines=108> */
[----:B------:R-:W-:-:S03]  /*6040*/  IMAD.MOV.U32 R234, RZ, RZ, R47 ;  /* 0x000000ffffea7224 */ /* 0x000fc600078e002f */
        /* <DEDUP_REMOVED lines=14> */
[----:B0-----:R-:W2:Y:S04]  /*6130*/  LDL.LU.64 R44, [R1+0x5d8] ;  /* 0x0005d800012c7983 */ /* 0x001ea80000300a00 */
        /* <DEDUP_REMOVED lines=11> */
[----:B------:R-:W-:-:S02]  /*61f0*/  UMOV UR9, 0x40000040 ;  /* 0x4000004000097882 */ /* 0x000fc40000000000 */
[----:B------:R-:W-:Y:S01]  /*6200*/  STL [R1+0x580], R152 ;  /* 0x0005809801007387 */ /* 0x000fe20000100800 */
[----:B--2---:R-:W-:-:S06]  /*6210*/  WARPGROUP.ARRIVE ;  /* 0x00000000000079c5 */ /* 0x004fcc0000000000 */
        /* <DEDUP_REMOVED lines=49> */
[----:B------:R-:W-:Y:S01]  /*6530*/  MOV R146, R219 ;  /* 0x000000db00927202 */ /* 0x000fe20000000f00 */
        /* <DEDUP_REMOVED lines=42> */
[----:B------:R-:W-:Y:S02]  /*67e0*/  UIADD3 UR8, UR13, 0x2, URZ ;  /* 0x000000020d087890 */ /* 0x000fe4000fffe03f */
[----:B------:R-:W-:Y:S01]  /*67f0*/  UIADD3 UR10, UR14, 0x2, URZ ;  /* 0x000000020e0a7890 */ /* 0x000fe2000fffe03f */
[----:B------:R-:W-:Y:S01]  /*6800*/  UMOV UR9, 0x40000040 ;  /* 0x4000004000097882 */ /* 0x000fe20000000000 */
[----:B------:R-:W-:Y:S01]  /*6810*/  UMOV UR11, 0x40000040 ;  /* 0x40000040000b7882 */ /* 0x000fe20000000000 */
        /* <DEDUP_REMOVED lines=236> */
[----:B------:R-:W-:Y:S01]  /*76e0*/  STL.64 [R1+0x30], R36 ;  /* 0x0000302401007387 */ /* 0x000fe20000100a00 */
[----:B------:R-:W-:-:S03]  /*76f0*/  IMAD.MOV.U32 R5, RZ, RZ, R150 ;  /* 0x000000ffff057224 */ /* 0x000fc600078e0096 */
[----:B------:R-:W-:Y:S01]  /*7700*/  STL.64 [R1+0x38], R38 ;  /* 0x0000382601007387 */ /* 0x000fe20000100a00 */
[----:B------:R-:W-:-:S03]  /*7710*/  IMAD.MOV.U32 R4, RZ, RZ, R151 ;  /* 0x000000ffff047224 */ /* 0x000fc600078e0097 */
[----:B------:R-:W-:Y:S01]  /*7720*/  STL.64 [R1+0x40], R40 ;  /* 0x0000402801007387 */ /* 0x000fe20000100a00 */
[----:B------:R-:W-:-:S03]  /*7730*/  IMAD.MOV.U32 R7, RZ, RZ, R148 ;  /* 0x000000ffff077224 */ /* 0x000fc600078e0094 */
[----:B------:R-:W-:Y:S01]  /*7740*/  STL.64 [R1+0x48], R42 ;  /* 0x0000482a01007387 */ /* 0x000fe20000100a00 */
[----:B------:R-:W-:-:S03]  /*7750*/  IMAD.MOV.U32 R6, RZ, RZ, R149 ;  /* 0x000000ffff067224 */ /* 0x000fc600078e0095 */
[----:B------:R0:W-:Y:S01]  /*7760*/  STL.64 [R1+0x50], R44 ;  /* 0x0000502c01007387 */ /* 0x0001e20000100a00 */
[----:B------:R-:W-:Y:S02]  /*7770*/  IMAD.MOV.U32 R9, RZ, RZ, R146 ;  /* 0x000000ffff097224 */ /* 0x000fe400078e0092 */
[----:B------:R-:W-:Y:S01]  /*7780*/  IMAD.MOV.U32 R8, RZ, RZ, R147 ;  /* 0x000000ffff087224 */ /* 0x000fe200078e0093 */
[----:B------:R-:W3:Y:S01]  /*7790*/  LDL.LU.64 R150, [R1+0x4c8] ;  /* 0x0004c80001967983 */ /* 0x000ee20000300a00 */
[----:B------:R-:W-:Y:S01]  /*77a0*/  IMAD.MOV.U32 R11, RZ, RZ, R144 ;  /* 0x000000ffff0b7224 */ /* 0x000fe200078e0090 */
[----:B------:R-:W-:Y:S01]  /*77b0*/  MOV R13, R142 ;  /* 0x0000008e000d7202 */ /* 0x000fe20000000f00 */
[----:B------:R-:W-:Y:S01]  /*77c0*/  IMAD.MOV.U32 R10, RZ, RZ, R145 ;  /* 0x000000ffff0a7224 */ /* 0x000fe200078e0091 */
[----:B------:R-:W3:Y:S01]  /*77d0*/  LDL.LU.64 R148, [R1+0x4c0] ;  /* 0x0004c00001947983 */ /* 0x000ee20000300a00 */
[----:B------:R-:W-:-:S03]  /*77e0*/  IMAD.MOV.U32 R12, RZ, RZ, R143 ;  /* 0x000000ffff0c7224 */ /* 0x000fc600078e008f */
[----:B------:R-:W3:Y:S01]  /*77f0*/  LDL.LU.64 R146, [R1+0x4b8] ;  /* 0x0004b80001927983 */ /* 0x000ee20000300a00 */
[----:B------:R-:W-:Y:S02]  /*7800*/  IMAD.MOV.U32 R15, RZ, RZ, R140 ;  /* 0x000000ffff0f7224 */ /* 0x000fe400078e008c */
        /* <DEDUP_REMOVED lines=352> */
[----:B------:R-:W-:Y:S01]  /*8e10*/  BPT.TRAP 0x1 ;  /* 0x000000040000795c */ /* 0x000fe20000300000 */
.L_x_27:
[----:B-----5:R-:W-:Y:S01]  /*8e20*/  ISETP.NE.AND P1, PT, R17, RZ, PT ;  /* 0x000000ff1100720c */ /* 0x020fe20003f25270 */
[----:B------:R-:W-:Y:S01]  /*8e30*/  IMAD.U32 R4, RZ, RZ, UR12 ;  /* 0x0000000cff047e24 */ /* 0x000fe2000f8e00ff */
[----:B------:R-:W-:-:S11]  /*8e40*/  UISETP.GT.U32.AND UP0, UPT, UR40, 0x1, UPT ;  /* 0x000000012800788c */ /* 0x000fd6000bf04070 */
[----:B------:R-:W-:-:S05]  /*8e50*/  @P1 LEA R4, R4, R0, 0x3 ;  /* 0x0000000004041211 */ /* 0x000fca00078e18ff */
[----:B------:R-:W-:-:S05]  /*8e60*/  @P1 VIADD R4, R4, 0x28 ;  /* 0x0000002804041836 */ /* 0x000fca0000000000 */
[----:B------:R-:W-:-:S04]  /*8e70*/  @P1 PRMT R4, R152, 0x654, R4 ;  /* 0x0000065498041816 */ /* 0x000fc80000000004 */
[----:B------:R0:W-:Y:S01]  /*8e80*/  @P1 SYNCS.ARRIVE.TRANS64.RED.A1T0 RZ, [R4+URZ], RZ ;  /* 0x000000ff04ff19a7 */ /* 0x0001e2000810043f */
[----:B------:R-:W-:-:S13]  /*8e90*/  PLOP3.LUT P1, PT, PT, PT, UP0, 0x80, 0x0 ;  /* 0x000000000000781c */ /* 0x000fda0003f2f008 */
[----:B0-----:R-:W-:Y:S05]  /*8ea0*/  @P1 BRA `(.L_x_28) ;  /* 0x0000000000041947 */ /* 0x001fea0003800000 */
[----:B------:R-:W-:Y:S01]  /*8eb0*/  BPT.TRAP 0x1 ;  /* 0x000000040000795c */ /* 0x000fe20000300000 */
.L_x_28:
[----:B------:R-:W-:Y:S02]  /*8ec0*/  UISETP.GT.AND UP2, UPT, UR6, 0x1, UPT ;  /* 0x000000010600788c */ /* 0x000fe4000bf44270 */
[----:B------:R-:W-:Y:S02]  /*8ed0*/  UIADD3 UR7, UR7, 0x1, URZ ;  /* 0x0000000107077890 */ /* 0x000fe4000fffe03f */
[----:B------:R-:W-:Y:S02]  /*8ee0*/  UIADD3 UR12, UR12, 0x1, URZ ;  /* 0x000000010c0c7890 */ /* 0x000fe4000fffe03f */
[----:B------:R-:W-:Y:S01]  /*8ef0*/  PLOP3.LUT P1, PT, PT, PT, UP2, 0x80, 0x0 ;  /* 0x000000000000781c */ /* 0x000fe20003f2f028 */
[----:B------:R-:W-:Y:S02]  /*8f00*/  UISETP.NE.AND UP0, UPT, UR7, 0x5, UPT ;  /* 0x000000050700788c */ /* 0x000fe4000bf05270 */
[----:B------:R-:W-:Y:S02]  /*8f10*/  UISETP.NE.AND UP1, UPT, UR12, 0x5, UPT ;  /* 0x000000050c00788c */ /* 0x000fe4000bf25270 */
[----:B------:R-:W-:-:S02]  /*8f20*/  USEL UR8, URZ, 0x1, UP0 ;  /* 0x000000013f087887 */ /* 0x000fc40008000000 */
[----:B------:R-:W-:Y:S02]  /*8f30*/  UIADD3 UR6, UR6, -0x1, URZ ;  /* 0xffffffff06067890 */ /* 0x000fe4000fffe03f */
[----:B------:R-:W-:Y:S02]  /*8f40*/  USEL UR7, UR7, URZ, UP0 ;  /* 0x0000003f07077287 */ /* 0x000fe40008000000 */
[----:B------:R-:W-:Y:S01]  /*8f50*/  USEL UR12, UR12, URZ, UP1 ;  /* 0x0000003f0c0c7287 */ /* 0x000fe20008800000 */
[----:B------:R-:W-:Y:S01]  /*8f60*/  LOP3.LUT R3, R3, UR8, RZ, 0x3c, !PT ;  /* 0x0000000803037c12 */ /* 0x000fe2000f8e3cff */
[----:B------:R-:W-:Y:S10]  /*8f70*/  @P1 BRA `(.L_x_29) ;  /* 0xffffffbc00501947 */ /* 0x000ff4000383ffff */
.L_x_22:
[----:B-----5:R-:W0:Y:S02]  /*8f80*/  LDC R3, c[0x0][0x28c] ;  /* 0x0000a300ff037b82 */ /* 0x020e240000000800 */
[----:B0-----:R-:W-:-:S13]  /*8f90*/  ISETP.GE.AND P1, PT, R3, 0x1, PT ;  /* 0x000000010300780c */ /* 0x001fda0003f26270 */
[----:B------:R-:W-:Y:S05]  /*8fa0*/  @!P1 BRA `(.L_x_30) ;  /* 0x0000000000549947 */ /* 0x000fea0003800000 */
[----:B------:R-:W-:Y:S05]  /*8fb0*/  @!P0 BRA `(.L_x_31) ;  /* 0x0000000000048947 */ /* 0x000fea0003800000 */
[----:B------:R-:W-:Y:S01]  /*8fc0*/  BPT.TRAP 0x1 ;  /* 0x000000040000795c */ /* 0x000fe20000300000 */
.L_x_31:
[----:B------:R-:W-:Y:S01]  /*8fd0*/  ISETP.NE.AND P0, PT, R17, RZ, PT ;  /* 0x000000ff1100720c */ /* 0x000fe20003f05270 */
[----:B------:R-:W-:-:S12]  /*8fe0*/  BSSY B0, `(.L_x_32) ;  /* 0x000000d000007945 */ /* 0x000fd80003800000 */
[----:B------:R-:W-:Y:S05]  /*8ff0*/  @!P0 BRA `(.L_x_33) ;  /* 0x00000000002c8947 */ /* 0x000fea0003800000 */
[----:B------:R-:W-:-:S04]  /*9000*/  UISETP.LT.AND UP0, UPT, UR44, 0x1, UPT ;  /* 0x000000012c00788c */ /* 0x000fc8000bf01270 */
[----:B------:R-:W-:-:S04]  /*9010*/  USEL UR6, UR44, 0x1, UP0 ;  /* 0x000000012c067887 */ /* 0x000fc80008000000 */
[----:B------:R-:W-:-:S04]  /*9020*/  UIADD3 UR6, UR39, UR44, -UR6 ;  /* 0x0000002c27067290 */ /* 0x000fc8000fffe806 */
[----:B------:R-:W-:-:S04]  /*9030*/  UIMAD.WIDE.U32 UR4, UR6, -0x33333333, URZ ;  /* 0xcccccccd060478a5 */ /* 0x000fc8000f8e003f */
[----:B------:R-:W-:-:S04]  /*9040*/  USHF.R.U32.HI UR4, URZ, 0x2, UR5 ;  /* 0x000000023f047899 */ /* 0x000fc80008011605 */
[----:B------:R-:W-:-:S06]  /*9050*/  UIMAD UR6, UR4, -0x5, UR6 ;  /* 0xfffffffb040678a4 */ /* 0x000fcc000f8e0206 */
[----:B------:R-:W-:-:S04]  /*9060*/  IMAD.U32 R3, RZ, RZ, UR6 ;  /* 0x00000006ff037e24 */ /* 0x000fc8000f8e00ff */
[----:B------:R-:W-:-:S04]  /*9070*/  IMAD R0, R3, 0x8, R0 ;  /* 0x0000000803007824 */ /* 0x000fc800078e0200 */
[----:B------:R-:W-:-:S05]  /*9080*/  VIADD R0, R0, 0x28 ;  /* 0x0000002800007836 */ /* 0x000fca0000000000 */
[----:B------:R-:W-:-:S04]  /*9090*/  PRMT R0, R152, 0x654, R0 ;  /* 0x0000065498007816 */ /* 0x000fc80000000000 */
[----:B------:R0:W-:Y:S03]  /*90a0*/  SYNCS.ARRIVE.TRANS64.RED.A1T0 RZ, [R0+URZ], RZ ;  /* 0x000000ff00ff79a7 */ /* 0x0001e6000810043f */
.L_x_33:
[----:B------:R-:W-:Y:S05]  /*90b0*/  BSYNC B0 ;  /* 0x0000000000007941 */ /* 0x000fea0003800000 */
.L_x_32:
[----:B------:R-:W-:-:S06]  /*90c0*/  UISETP.GT.U32.AND UP0, UPT, UR40, 0x1, UPT ;  /* 0x000000012800788c */ /* 0x000fcc000bf04070 */
[----:B------:R-:W-:-:S13]  /*90d0*/  PLOP3.LUT P0, PT, PT, PT, UP0, 0x80, 0x0 ;  /* 0x000000000000781c */ /* 0x000fda0003f0f008 */
[----:B------:R-:W-:Y:S05]  /*90e0*/  @P0 BRA `(.L_x_30) ;  /* 0x0000000000040947 */ /* 0x000fea0003800000 */
[----:B------:R-:W-:Y:S01]  /*90f0*/  BPT.TRAP 0x1 ;  /* 0x000000040000795c */ /* 0x000fe20000300000 */
.L_x_30:
[----:B------:R-:W1:Y:S01]  /*9100*/  S2R R8, SR_TID.X ;  /* 0x0000000000087919 */ /* 0x000e620000002100 */
[----:B------:R-:W-:Y:S01]  /*9110*/  IMAD.MOV.U32 R19, RZ, RZ, 0x6540 ;  /* 0x00006540ff137424 */ /* 0x000fe200078e00ff */
[----:B------:R-:W-:Y:S02]  /*9120*/  UIMAD.WIDE UR6, UR41, 0x100, URZ ;  /* 0x00000100290678a5 */ /* 0x000fe4000f8e023f */
[----:B------:R-:W-:Y:S01]  /*9130*/  USHF.R.S32.HI UR10, URZ, 0x1f, UR43 ;  /* 0x0000001f3f0a7899 */ /* 0x000fe2000801142b */
[----:B------:R-:W-:Y:S01]  /*9140*/  ULDC.64 UR8, c[0x0][0x5d0] ;  /* 0x0001740000087ab9 */ /* 0x000fe20000000a00 */
[----:B------:R-:W-:Y:S02]  /*9150*/  USHF.L.U32 UR41, UR41, 0x8, URZ ;  /* 0x0000000829297899 */ /* 0x000fe4000800063f */
[----:B------:R-:W-:Y:S02]  /*9160*/  UIMAD UR4, UR10, UR8, URZ ;  /* 0x000000080a0472a4 */ /* 0x000fe4000f8e023f */
[----:B------:R-:W-:-:S02]  /*9170*/  UIADD3 UR39, UR44, UR39, URZ ;  /* 0x000000272c277290 */ /* 0x000fc4000fffe03f */
[----:B------:R-:W-:Y:S02]  /*9180*/  UIMAD UR4, UR43, UR9, UR4 ;  /* 0x000000092b0472a4 */ /* 0x000fe4000f8e0204 */
[----:B------:R-:W-:Y:S02]  /*9190*/  UISETP.GT.U32.AND UP1, UPT, UR39, 0x4, UPT ;  /* 0x000000042700788c */ /* 0x000fe4000bf24070 */
[----:B------:R-:W-:Y:S02]  /*91a0*/  UISETP.GE.U32.AND UP2, UPT, UR44, 0x5, UPT ;  /* 0x000000052c00788c */ /* 0x000fe4000bf46070 */
[----:B------:R-:W-:Y:S01]  /*91b0*/  UISETP.LT.U32.AND UP1, UPT, UR44, 0x5, UP1 ;  /* 0x000000052c00788c */ /* 0x000fe20008f21070 */
[--C-:B-1----:R-:W-:Y:S01]  /*91c0*/  SHF.R.U32.HI R4, RZ, 0x7, R8.reuse ;  /* 0x00000007ff047819 */ /* 0x102fe20000011608 */
[----:B------:R-:W-:Y:S01]  /*91d0*/  IMAD.SHL.U32 R18, R8, 0x2, RZ ;  /* 0x0000000208127824 */ /* 0x000fe200078e00ff */
[----:B------:R-:W-:Y:S02]  /*91e0*/  SHF.R.U32.HI R5, RZ, 0x2, R8 ;  /* 0x00000002ff057819 */ /* 0x000fe40000011608 */
[----:B------:R-:W-:-:S02]  /*91f0*/  LOP3.LUT R4, R4, 0x1, RZ, 0xc0, !PT ;  /* 0x0000000104047812 */ /* 0x000fc400078ec0ff */
[----:B------:R-:W-:Y:S02]  /*9200*/  LOP3.LUT R6, R8, 0x60, RZ, 0xc0, !PT ;  /* 0x0000006008067812 */ /* 0x000fe400078ec0ff */
[----:B------:R-:W-:Y:S01]  /*9210*/  LOP3.LUT R5, R5, 0x7, RZ, 0xc0, !PT ;  /* 0x0000000705057812 */ /* 0x000fe200078ec0ff */
[----:B------:R-:W-:Y:S01]  /*9220*/  IMAD.SHL.U32 R3, R4, 0x40, RZ ;  /* 0x0000004004037824 */ /* 0x000fe200078e00ff */
[----:B------:R-:W-:Y:S02]  /*9230*/  LOP3.LUT R18, R18, 0x6, RZ, 0xc0, !PT ;  /* 0x0000000612127812 */ /* 0x000fe400078ec0ff */
[----:B------:R-:W-:Y:S02]  /*9240*/  SHF.R.U32.HI R6, RZ, 0x1, R6 ;  /* 0x00000001ff067819 */ /* 0x000fe40000011606 */
[--C-:B------:R-:W-:Y:S02]  /*9250*/  LOP3.LUT R3, R3, 0x40, R5.reuse, 0xe2, !PT ;  /* 0x0000004003037812 */ /* 0x100fe400078ee205 */
[----:B------:R-:W-:Y:S01]  /*9260*/  PRMT R18, R18, R19, UR42 ;  /* 0x0000002a12127e16 */ /* 0x000fe20008000013 */
[----:B------:R-:W-:Y:S01]  /*9270*/  USHF.L.U32 UR42, UR42, 0x8, URZ ;  /* 0x000000082a2a7899 */ /* 0x000fe2000800063f */
[----:B0-----:R-:W-:Y:S01]  /*9280*/  IADD3 R0, RZ, -R6, -R5 ;  /* 0x80000006ff007210 */ /* 0x001fe20007ffe805 */
[----:B------:R-:W-:Y:S01]  /*9290*/  IMAD.MOV.U32 R5, RZ, RZ, -0x2 ;  /* 0xfffffffeff057424 */ /* 0x000fe200078e00ff */
[----:B------:R-:W-:Y:S01]  /*92a0*/  LOP3.LUT R3, R3, UR6, R6, 0xfe, !PT ;  /* 0x0000000603037c12 */ /* 0x000fe2000f8efe06 */
[----:B------:R-:W-:Y:S01]  /*92b0*/  IMAD.U32 R6, RZ, RZ, UR8 ;  /* 0x00000008ff067e24 */ /* 0x000fe2000f8e00ff */
[----:B------:R-:W-:Y:S01]  /*92c0*/  SHF.R.S32.HI R19, RZ, 0x1f, R18 ;  /* 0x0000001fff137819 */ /* 0x000fe20000011412 */
[----:B------:R-:W-:Y:S01]  /*92d0*/  ULDC UR8, c[0x0][0x284] ;  /* 0x0000a10000087ab9 */ /* 0x000fe20000000800 */
[----:B------:R-:W-:-:S02]  /*92e0*/  IMAD R0, R4, -0x40, R0 ;  /* 0xffffffc004007824 */ /* 0x000fc400078e0200 */
[----:B------:R-:W-:Y:S02]  /*92f0*/  IMAD.U32 R158, RZ, RZ, UR8 ;  /* 0x00000008ff9e7e24 */ /* 0x000fe4000f8e00ff */
[----:B------:R-:W-:-:S03]  /*9300*/  IMAD.WIDE.U32 R6, R6, UR43, R18 ;  /* 0x0000002b06067c25 */ /* 0x000fc6000f8e0012 */
[----:B------:R-:W-:Y:S01]  /*9310*/  IADD3 R158, R158, -UR41, R0 ;  /* 0x800000299e9e7c10 */ /* 0x000fe2000fffe000 */
[----:B------:R-:W-:Y:S01]  /*9320*/  VIADD R7, R7, UR4 ;  /* 0x0000000407077c36 */ /* 0x000fe20008000000 */
[----:B------:R-:W-:Y:S01]  /*9330*/  ULDC UR4, c[0x0][0x288] ;  /* 0x0000a20000047ab9 */ /* 0x000fe20000000800 */
[----:B------:R-:W-:Y:S01]  /*9340*/  LOP3.LUT R0, R8, 0x3, RZ, 0xc0, !PT ;  /* 0x0000000308007812 */ /* 0x000fe200078ec0ff */
[----:B------:R-:W-:-:S04]  /*9350*/  UISETP.GE.AND UP0, UPT, UR42, UR4, UPT ;  /* 0x000000042a00728c */ /* 0x000fc8000bf06270 */
[----:B------:R-:W-:Y:S01]  /*9360*/  UISETP.GE.OR UP0, UPT, UR41, UR8, UP0 ;  /* 0x000000082900728c */ /* 0x000fe20008706670 */
[----:B------:R-:W-:Y:S01]  /*9370*/  IMAD R0, R0, R5, UR4 ;  /* 0x0000000400007e24 */ /* 0x000fe2000f8e0205 */
[----:B------:R-:W-:Y:S02]  /*9380*/  UIMAD.WIDE.U32 UR4, UR39, -0x33333333, URZ ;  /* 0xcccccccd270478a5 */ /* 0x000fe4000f8e003f */
[----:B------:R-:W-:Y:S01]  /*9390*/  USEL UR8, URZ, 0x1, !UP1 ;  /* 0x000000013f087887 */ /* 0x000fe2000c800000 */
[----:B------:R-:W-:Y:S01]  /*93a0*/  VIADD R0, R0, -UR42 ;  /* 0x8000002a00007c36 */ /* 0x000fe20008000000 */
[----:B------:R-:W-:Y:S01]  /*93b0*/  PLOP3.LUT P0, PT, PT, PT, UP0, 0x80, 0x0 ;  /* 0x000000000000781c */ /* 0x000fe20003f0f008 */
[----:B------:R-:W-:Y:S02]  /*93c0*/  USHF.R.U32.HI UR4, URZ, 0x2, UR5 ;  /* 0x000000023f047899 */ /* 0x000fe40008011605 */
[----:B------:R-:W-:Y:S02]  /*93d0*/  ULOP3.LUT UR38, UR38, UR8, URZ, 0x3c, !UPT ;  /* 0x0000000826267292 */ /* 0x000fe4000f8e3c3f */
[----:B------:R-:W-:-:S02]  /*93e0*/  UIMAD UR39, UR4, -0x5, UR39 ;  /* 0xfffffffb042778a4 */ /* 0x000fc4000f8e0227 */
[----:B------:R-:W-:Y:S01]  /*93f0*/  @UP2 ULOP3.LUT UR38, UR38, 0x1, UR4, 0x78, !UPT ;  /* 0x0000000126262892 */ /* 0x000fe2000f8e7804 */
[----:B------:R-:W-:-:S05]  /*9400*/  UMOV UR41, 0xffffffff ;  /* 0xffffffff00297882 */ /* 0x000fca0000000000 */
[----:B------:R-:W-:Y:S06]  /*9410*/  @P0 BRA `(.L_x_34) ;  /* 0x000000fc00a00947 */ /* 0x000fec0003800000 */
[----:B------:R-:W-:Y:S01]  /*9420*/  FSETP.NEU.AND P0, PT, R16, RZ, PT ;  /* 0x000000ff1000720b */ /* 0x000fe20003f0d000 */
[----:B------:R-:W-:Y:S01]  /*9430*/  ULDC.64 UR8, c[0x0][0x5c8] ;  /* 0x0001720000087ab9 */ /* 0x000fe20000000a00 */
[----:B------:R-:W-:Y:S01]  /*9440*/  ISETP.GT.AND P3, PT, R158, RZ, PT ;  /* 0x000000ff9e00720c */ /* 0x000fe20003f64270 */
[----:B------:R-:W-:Y:S01]  /*9450*/  UIMAD UR4, UR7, UR8, URZ ;  /* 0x00000008070472a4 */ /* 0x000fe2000f8e023f */
[----:B------:R-:W-:Y:S01]  /*9460*/  MOV R10, UR9 ;  /* 0x00000009000a7c02 */ /* 0x000fe20008000f00 */
[C---:B------:R-:W-:Y:S01]  /*9470*/  IMAD.WIDE.U32 R6, R3.reuse, UR8, R6 ;  /* 0x0000000803067c25 */ /* 0x040fe2000f8e0006 */
[----:B------:R-:W-:Y:S01]  /*9480*/  BSSY B0, `(.L_x_34) ;  /* 0x0000fe1000007945 */ /* 0x000fe20003800000 */
[----:B------:R-:W-:Y:S02]  /*9490*/  ISETP.GT.AND P1, PT, R0, RZ, P3 ;  /* 0x000000ff0000720c */ /* 0x000fe40001f24270 */
[----:B------:R-:W-:-:S04]  /*94a0*/  IMAD R10, R3, R10, UR4 ;  /* 0x00000004030a7e24 */ /* 0x000fc8000f8e020a */
[----:B------:R-:W-:Y:S01]  /*94b0*/  IMAD.IADD R10, R7, 0x1, R10 ;  /* 0x00000001070a7824 */ /* 0x000fe200078e020a */
[----:B------:R-:W-:Y:S06]  /*94c0*/  @!P0 BRA `(.L_x_35) ;  /* 0x000000ac003c8947 */ /* 0x000fec0003800000 */
[----:B------:R-:W0:Y:S01]  /*94d0*/  LDC.64 R22, c[0x0][0x5b8] ;  /* 0x00016e00ff167b82 */ /* 0x000e220000000a00 */
[----:B------:R-:W2:Y:S01]  /*94e0*/  LDL.LU R11, [R1] ;  /* 0x00000000010b7983 */ /* 0x000ea20000300800 */
[----:B------:R-:W-:-:S06]  /*94f0*/  ULDC.64 UR4, c[0x0][0x5c0] ;  /* 0x0001700000047ab9 */ /* 0x000fcc0000000a00 */
[----:B------:R-:W1:Y:S08]  /*9500*/  LDC.64 R14, c[0x0][0x5b0] ;  /* 0x00016c00ff0e7b82 */ /* 0x000e700000000a00 */
[----:B------:R-:W3:Y:S01]  /*9510*/  LDC.64 R12, c[0x0][0x5a8] ;  /* 0x00016a00ff0c7b82 */ /* 0x000ee20000000a00 */
[C---:B0-----:R-:W-:Y:S02]  /*9520*/  IMAD R159, R22.reuse, UR10, RZ ;  /* 0x0000000a169f7c24 */ /* 0x041fe4000f8e02ff */
[----:B------:R-:W-:-:S04]  /*9530*/  IMAD.WIDE.U32 R154, R22, UR43, R18 ;  /* 0x0000002b169a7c25 */ /* 0x000fc8000f8e0012 */
[----:B------:R-:W-:Y:S02]  /*9540*/  IMAD R159, R23, UR43, R159 ;  /* 0x0000002b179f7c24 */ /* 0x000fe4000f8e029f */
[----:B-1----:R-:W-:Y:S02]  /*9550*/  IMAD R153, R14, UR7, RZ ;  /* 0x000000070e997c24 */ /* 0x002fe4000f8e02ff */
[----:B------:R-:W-:Y:S02]  /*9560*/  IMAD.IADD R21, R155, 0x1, R159 ;  /* 0x000000019b157824 */ /* 0x000fe400078e029f */
[----:B------:R-:W-:Y:S02]  /*9570*/  IMAD.MOV.U32 R20, RZ, RZ, R154 ;  /* 0x000000ffff147224 */ /* 0x000fe400078e009a */
[C---:B------:R-:W-:Y:S02]  /*9580*/  IMAD R153, R3.reuse, R15, R153 ;  /* 0x0000000f03997224 */ /* 0x040fe400078e0299 */
[----:B------:R-:W-:-:S04]  /*9590*/  IMAD.WIDE.U32 R4, R3, R14, R20 ;  /* 0x0000000e03047225 */ /* 0x000fc800078e0014 */
[----:B------:R-:W-:Y:S01]  /*95a0*/  IMAD.IADD R5, R5, 0x1, R153 ;  /* 0x0000000105057824 */ /* 0x000fe200078e0299 */
[----:B---3--:R-:W-:-:S04]  /*95b0*/  LEA R8, P0, R4, R12, 0x2 ;  /* 0x0000000c04087211 */ /* 0x008fc800078010ff */
[----:B------:R-:W-:-:S05]  /*95c0*/  LEA.HI.X R9, R4, R13, R5, 0x2, P0 ;  /* 0x0000000d04097211 */ /* 0x000fca00000f1405 */
[----:B------:R-:W3:Y:S01]  /*95d0*/  @P1 LDG.E.LTC128B R23, desc[UR36][R8.64] ;  /* 0x0000002408171981 */ /* 0x000ee2000c1e1920 */
[C---:B------:R-:W-:Y:S01]  /*95e0*/  LEA R4, P0, R6.reuse, UR4, 0x2 ;  /* 0x0000000406047c11 */ /* 0x040fe2000f8010ff */
[----:B------:R-:W-:Y:S03]  /*95f0*/  BSSY B1, `(.L_x_36) ;  /* 0x0000010000017945 */ /* 0x000fe60003800000 */
[----:B------:R-:W-:Y:S02]  /*9600*/  LEA.HI.X R5, R6, UR5, R10, 0x2, P0 ;  /* 0x0000000506057c11 */ /* 0x000fe400080f140a */
[----:B---3--:R-:W-:-:S05]  /*9610*/  LOP3.LUT R7, R23, 0xffffe000, RZ, 0xc0, !PT ;  /* 0xffffe00017077812 */ /* 0x008fca00078ec0ff */
[----:B------:R-:W-:-:S04]  /*9620*/  FMUL R7, R7, R16 ;  /* 0x0000001007077220 */ /* 0x000fc80000400000 */
[----:B--2---:R-:W-:-:S05]  /*9630*/  FFMA R7, R11, R2, R7 ;  /* 0x000000020b077223 */ /* 0x004fca0000000007 */
[----:B------:R-:W-:-:S05]  /*9640*/  F2FP.TF32.F32.PACK_B R7, R7 ;  /* 0x00000007ff07723e */ /* 0x000fca00024050ff */
[----:B------:R0:W-:Y:S02]  /*9650*/  @P1 STG.E desc[UR36][R4.64], R7 ;  /* 0x0000000704001986 */ /* 0x0001e4000c101924 */
[----:B0-----:R-:W-:-:S04]  /*9660*/  IMAD.WIDE.U32 R6, R3, R14, R18 ;  /* 0x0000000e03067225 */ /* 0x001fc800078e0012 */
[----:B------:R-:W-:Y:S02]  /*9670*/  IMAD.IADD R7, R153, 0x1, R7 ;  /* 0x0000000199077824 */ /* 0x000fe400078e0207 */
[----:B------:R-:W-:-:S04]  /*9680*/  IMAD.WIDE.U32 R6, R22, UR43, R6 ;  /* 0x0000002b16067c25 */ /* 0x000fc8000f8e0006 */
[----:B------:R-:W-:Y:S01]  /*9690*/  IMAD.IADD R7, R159, 0x1, R7 ;  /* 0x000000019f077824 */ /* 0x000fe200078e0207 */
[----:B------:R-:W-:-:S04]  /*96a0*/  LEA R10, P0, R6, R12, 0x2 ;  /* 0x0000000c060a7211 */ /* 0x000fc800078010ff */
[----:B------:R-:W-:Y:S02]  /*96b0*/  LEA.HI.X R11, R6, R13, R7, 0x2, P0 ;  /* 0x0000000d060b7211 */ /* 0x000fe400000f1407 */
[----:B------:R-:W-:-:S13]  /*96c0*/  ISETP.GT.AND P0, PT, R0, 0x1, P3 ;  /* 0x000000010000780c */ /* 0x000fda0001f04270 */
[----:B------:R-:W-:Y:S05]  /*96d0*/  @!P0 BRA `(.L_x_37) ;  /* 0x0000000000048947 */ /* 0x000fea0003800000 */
[----:B------:R0:W5:Y:S02]  /*96e0*/  LDG.E.LTC128B R23, desc[UR36][R10.64+0x4] ;  /* 0x000004240a177981 */ /* 0x000164000c1e1920 */
.L_x_37:
[----:B------:R-:W-:Y:S05]  /*96f0*/  BSYNC B1 ;  /* 0x0000000000017941 */ /* 0x000fea0003800000 */
.L_x_36:
[----:B------:R-:W2:Y:S01]  /*9700*/  LDL.LU R7, [R1+0x4] ;  /* 0x0000040001077983 */ /* 0x000ea20000300800 */
[----:B-----5:R-:W-:Y:S01]  /*9710*/  LOP3.LUT R6, R23, 0xffffe000, RZ, 0xc0, !PT ;  /* 0xffffe00017067812 */ /* 0x020fe200078ec0ff */
[C---:B------:R-:W-:Y:S01]  /*9720*/  IMAD.SHL.U32 R156, R14.reuse, 0x8, RZ ;  /* 0x000000080e9c7824 */ /* 0x040fe200078e00ff */
[----:B------:R-:W-:Y:S01]  /*9730*/  SHF.L.U64.HI R157, R14, 0x3, R15 ;  /* 0x000000030e9d7819 */ /* 0x000fe2000001020f */
[----:B------:R-:W3:Y:S02]  /*9740*/  LDL.LU R160, [R1+0x8] ;  /* 0x0000080001a07983 */ /* 0x000ee40000300800 */
[----:B------:R-:W-:-:S04]  /*9750*/  FMUL R6, R6, R16 ;  /* 0x0000001006067220 */ /* 0x000fc80000400000 */
[----:B--2---:R-:W-:-:S05]  /*9760*/  FFMA R6, R7, R2, R6 ;  /* 0x0000000207067223 */ /* 0x004fca0000000006 */
[----:B------:R-:W-:-:S05]  /*9770*/  F2FP.TF32.F32.PACK_B R6, R6 ;  /* 0x00000006ff06723e */ /* 0x000fca00024050ff */
[----:B------:R1:W-:Y:S01]  /*9780*/  @P0 STG.E desc[UR36][R4.64+0x4], R6 ;  /* 0x0000040604000986 */ /* 0x0003e2000c101924 */
[----:B------:R-:W-:-:S04]  /*9790*/  ISETP.GT.AND P0, PT, R158, 0x8, PT ;  /* 0x000000089e00780c */ /* 0x000fc80003f04270 */
[----:B------:R-:W-:Y:S01]  /*97a0*/  ISETP.GT.AND P1, PT, R0, RZ, P0 ;  /* 0x000000ff0000720c */ /* 0x000fe20000724270 */
[----:B-1----:R-:W-:-:S04]  /*97b0*/  IMAD.WIDE.U32 R6, R3, R14, R156 ;  /* 0x0000000e03067225 */ /* 0x002fc800078e009c */
[----:B------:R-:W-:Y:S01]  /*97c0*/  IMAD.IADD R153, R153, 0x1, R7 ;  /* 0x0000000199997824 */ /* 0x000fe200078e0207 */
[----:B------:R-:W-:-:S05]  /*97d0*/  IADD3 R7, P2, R154, R6, RZ ;  /* 0x000000069a077210 */ /* 0x000fca0007f5e0ff */
[----:B------:R-:W-:Y:S01]  /*97e0*/  IMAD.X R9, R153, 0x1, R21, P2 ;  /* 0x0000000199097824 */ /* 0x000fe200010e0615 */
[----:B------:R-:W-:-:S04]  /*97f0*/  LEA R8, P2, R7, R12, 0x2 ;  /* 0x0000000c07087211 */ /* 0x000fc800078410ff */
[----:B------:R-:W-:-:S05]  /*9800*/  LEA.HI.X R9, R7, R13, R9, 0x2, P2 ;  /* 0x0000000d07097211 */ /* 0x000fca00010f1409 */
[----:B------:R1:W2:Y:S01]  /*9810*/  @P1 LDG.E.LTC128B R23, desc[UR36][R8.64] ;  /* 0x0000002408171981 */ /* 0x0002a2000c1e1920 */
[----:B------:R-:W-:Y:S01]  /*9820*/  IADD3 R6, P2, R18, R6, RZ ;  /* 0x0000000612067210 */ /* 0x000fe20007f5e0ff */
[----:B------:R-:W-:Y:S01]  /*9830*/  IMAD.U32 R161, RZ, RZ, UR8 ;  /* 0x00000008ffa17e24 */ /* 0x000fe2000f8e00ff */
[----:B------:R-:W-:Y:S01]  /*9840*/  ISETP.GT.AND P4, PT, R0, 0x1, P0 ;  /* 0x000000010000780c */ /* 0x000fe20000784270 */
[----:B------:R-:W-:Y:S02]  /*9850*/  BSSY B1, `(.L_x_38) ;  /* 0x0000013000017945 */ /* 0x000fe40003800000 */
[----:B------:R-:W-:Y:S01]  /*9860*/  IMAD.X R7, R19, 0x1, R153, P2 ;  /* 0x0000000113077824 */ /* 0x000fe200010e0699 */
[----:B------:R-:W-:Y:S01]  /*9870*/  SHF.L.U32 R161, R161, 0x5, RZ ;  /* 0x00000005a1a17819 */ /* 0x000fe200000006ff */
[----:B------:R-:W-:-:S04]  /*9880*/  IMAD.WIDE.U32 R6, R22, UR43, R6 ;  /* 0x0000002b16067c25 */ /* 0x000fc8000f8e0006 */
[----:B------:R-:W-:Y:S01]  /*9890*/  IMAD.IADD R7, R159, 0x1, R7 ;  /* 0x000000019f077824 */ /* 0x000fe200078e0207 */
[----:B-1----:R-:W-:-:S04]  /*98a0*/  LEA R8, P2, R6, R12, 0x2 ;  /* 0x0000000c06087211 */ /* 0x002fc800078410ff */
[----:B------:R-:W-:Y:S01]  /*98b0*/  LEA.HI.X R9, R6, R13, R7, 0x2, P2 ;  /* 0x0000000d06097211 */ /* 0x000fe200010f1407 */
[----:B------:R-:W-:Y:S01]  /*98c0*/  IMAD.U32 R6, RZ, RZ, UR8 ;  /* 0x00000008ff067e24 */ /* 0x000fe2000f8e00ff */
[----:B--2---:R-:W-:-:S05]  /*98d0*/  LOP3.LUT R153, R23, 0xffffe000, RZ, 0xc0, !PT ;  /* 0xffffe00017997812 */ /* 0x004fca00078ec0ff */
[----:B------:R-:W-:-:S04]  /*98e0*/  FMUL R153, R153, R16 ;  /* 0x0000001099997220 */ /* 0x000fc80000400000 */
[----:B---3--:R-:W-:Y:S01]  /*98f0*/  FFMA R153, R160, R2, R153 ;  /* 0x00000002a0997223 */ /* 0x008fe20000000099 */
[----:B------:R-:W-:-:S04]  /*9900*/  IMAD.U32 R160, RZ, RZ, UR9 ;  /* 0x00000009ffa07e24 */ /* 0x000fc8000f8e00ff */
[----:B------:R-:W-:Y:S02]  /*9910*/  F2FP.TF32.F32.PACK_B R153, R153 ;  /* 0x00000099ff99723e */ /* 0x000fe400024050ff */
[----:B------:R-:W-:Y:S02]  /*9920*/  SHF.L.U64.HI R160, R6, 0x5, R160 ;  /* 0x0000000506a07819 */ /* 0x000fe400000102a0 */
[----:B------:R-:W-:-:S05]  /*9930*/  IADD3 R6, P2, R161, R4, RZ ;  /* 0x00000004a1067210 */ /* 0x000fca0007f5e0ff */
[----:B------:R-:W-:-:S05]  /*9940*/  IMAD.X R7, R160, 0x1, R5, P2 ;  /* 0x00000001a0077824 */ /* 0x000fca00010e0605 */
[----:B------:R1:W-:Y:S01]  /*9950*/  @P1 STG.E desc[UR36][R6.64], R153 ;  /* 0x0000009906001986 */ /* 0x0003e2000c101924 */
[----:B------:R-:W-:Y:S05]  /*9960*/  @!P4 BRA `(.L_x_39) ;  /* 0x000000000004c947 */ /* 0x000fea0003800000 */
[----:B------:R2:W5:Y:S02]  /*9970*/  LDG.E.LTC128B R23, desc[UR36][R8.64+0x4] ;  /* 0x0000042408177981 */ /* 0x000564000c1e1920 */
.L_x_39:
[----:B------:R-:W-:Y:S05]  /*9980*/  BSYNC B1 ;  /* 0x0000000000017941 */ /* 0x000fea0003800000 */
.L_x_38:
[----:B------:R-:W3:Y:S01]  /*9990*/  LDL.LU R162, [R1+0xc] ;  /* 0x00000c0001a27983 */ /* 0x000ee20000300800 */
[----:B-1---5:R-:W-:Y:S01]  /*99a0*/  LOP3.LUT R153, R23, 0xffffe000, RZ, 0xc0, !PT ;  /* 0xffffe00017997812 */ /* 0x022fe200078ec0ff */
[----:B------:R-:W-:Y:S01]  /*99b0*/  BSSY B1, `(.L_x_40) ;  /* 0x0000009000017945 */ /* 0x000fe20003800000 */
[----:B------:R-:W-:-:S03]  /*99c0*/  ISETP.GT.AND P1, PT, R0, 0x8, P3 ;  /* 0x000000080000780c */ /* 0x000fc60001f24270 */
[----:B------:R-:W-:-:S04]  /*99d0*/  FMUL R153, R153, R16 ;  /* 0x0000001099997220 */ /* 0x000fc80000400000 */
[----:B---3--:R-:W-:-:S05]  /*99e0*/  FFMA R153, R162, R2, R153 ;  /* 0x00000002a2997223 */ /* 0x008fca0000000099 */
[----:B------:R-:W-:-:S05]  /*99f0*/  F2FP.TF32.F32.PACK_B R153, R153 ;  /* 0x00000099ff99723e */ /* 0x000fca00024050ff */
[----:B------:R1:W-:Y:S02]  /*9a00*/  @P4 STG.E desc[UR36][R6.64+0x4], R153 ;  /* 0x0000049906004986 */ /* 0x0003e4000c101924 */
[----:B-1----:R-:W-:Y:S01]  /*9a10*/  IMAD.MOV.U32 R153, RZ, RZ, R23 ;  /* 0x000000ffff997224 */ /* 0x002fe200078e0017 */
[----:B------:R-:W-:Y:S06]  /*9a20*/  @!P1 BRA `(.L_x_41) ;  /* 0x0000000000049947 */ /* 0x000fec0003800000 */
[----:B------:R1:W5:Y:S02]  /*9a30*/  LDG.E.LTC128B R153, desc[UR36][R10.64+0x20] ;  /* 0x000020240a997981 */ /* 0x000364000c1e1920 */
.L_x_41:
[----:B------:R-:W-:Y:S05]  /*9a40*/  BSYNC B1 ;  /* 0x0000000000017941 */ /* 0x000fea0003800000 */
.L_x_40:
[----:B------:R-:W3:Y:S01]  /*9a50*/  LDL.LU R162, [R1+0x10] ;  /* 0x0000100001a27983 */ /* 0x000ee20000300800 */
[----:B-----5:R-:W-:Y:S01]  /*9a60*/  LOP3.LUT R23, R153, 0xffffe000, RZ, 0xc0, !PT ;  /* 0xffffe00099177812 */ /* 0x020fe200078ec0ff */
[----:B------:R-:W-:Y:S01]  /*9a70*/  BSSY B1, `(.L_x_42) ;  /* 0x0000008000017945 */ /* 0x000fe20003800000 */
[----:B------:R-:W-:-:S03]  /*9a80*/  ISETP.GT.AND P2, PT, R0, 0x9, P3 ;  /* 0x000000090000780c */ /* 0x000fc60001f44270 */
[----:B------:R-:W-:-:S04]  /*9a90*/  FMUL R23, R23, R16 ;  /* 0x0000001017177220 */ /* 0x000fc80000400000 */
[----:B---3--:R-:W-:-:S05]  /*9aa0*/  FFMA R23, R162, R2, R23 ;  /* 0x00000002a2177223 */ /* 0x008fca0000000017 */
[----:B------:R-:W-:-:S05]  /*9ab0*/  F2FP.TF32.F32.PACK_B R23, R23 ;  /* 0x00000017ff17723e */ /* 0x000fca00024050ff */
[----:B------:R3:W-:Y:S01]  /*9ac0*/  @P1 STG.E desc[UR36][R4.64+0x20], R23 ;  /* 0x0000201704001986 */ /* 0x0007e2000c101924 */
[----:B------:R-:W-:Y:S05]  /*9ad0*/  @!P2 BRA `(.L_x_43) ;  /* 0x000000000004a947 */ /* 0x000fea0003800000 */
[----:B------:R4:W5:Y:S02]  /*9ae0*/  LDG.E.LTC128B R153, desc[UR36][R10.64+0x24] ;  /* 0x000024240a997981 */ /* 0x000964000c1e1920 */
.L_x_43:
[----:B------:R-:W-:Y:S05]  /*9af0*/  BSYNC B1 ;  /* 0x0000000000017941 */ /* 0x000fea0003800000 */
.L_x_42:
[----:B------:R-:W2:Y:S01]  /*9b00*/  LDL.LU R162, [R1+0x14] ;  /* 0x0000140001a27983 */ /* 0x000ea20000300800 */
[----:B---3-5:R-:W-:Y:S01]  /*9b10*/  LOP3.LUT R23, R153, 0xffffe000, RZ, 0xc0, !PT ;  /* 0xffffe00099177812 */ /* 0x028fe200078ec0ff */
[----:B------:R-:W-:Y:S01]  /*9b20*/  BSSY B1, `(.L_x_44) ;  /* 0x0000008000017945 */ /* 0x000fe20003800000 */
[----:B------:R-:W-:-:S03]  /*9b30*/  ISETP.GT.AND P1, PT, R0, 0x8, P0 ;  /* 0x000000080000780c */ /* 0x000fc60000724270 */
[----:B------:R-:W-:-:S04]  /*9b40*/  FMUL R23, R23, R16 ;  /* 0x0000001017177220 */ /* 0x000fc80000400000 */
[----:B--2---:R-:W-:-:S05]  /*9b50*/  FFMA R23, R162, R2, R23 ;  /* 0x00000002a2177223 */ /* 0x004fca0000000017 */
[----:B------:R-:W-:-:S05]  /*9b60*/  F2FP.TF32.F32.PACK_B R23, R23 ;  /* 0x00000017ff17723e */ /* 0x000fca00024050ff */
[----:B------:R2:W-:Y:S01]  /*9b70*/  @P2 STG.E desc[UR36][R4.64+0x24], R23 ;  /* 0x0000241704002986 */ /* 0x0005e2000c101924 */
[----:B------:R-:W-:Y:S05]  /*9b80*/  @!P1 BRA `(.L_x_45) ;  /* 0x0000000000049947 */ /* 0x000fea0003800000 */
[----:B------:R3:W5:Y:S02]  /*9b90*/  LDG.E.LTC128B R153, desc[UR36][R8.64+0x20] ;  /* 0x0000202408997981 */ /* 0x000764000c1e1920 */
.L_x_45:
[----:B------:R-:W-:Y:S05]  /*9ba0*/  BSYNC B1 ;  /* 0x0000000000017941 */ /* 0x000fea0003800000 */
.L_x_44:
[----:B------:R-:W4:Y:S01]  /*9bb0*/  LDL.LU R162, [R1+0x18] ;  /* 0x0000180001a27983 */ /* 0x000f220000300800 */
[----:B--2--5:R-:W-:Y:S01]  /*9bc0*/  LOP3.LUT R23, R153, 0xffffe000, RZ, 0xc0, !PT ;  /* 0xffffe00099177812 */ /* 0x024fe200078ec0ff */
[----:B------:R-:W-:Y:S01]  /*9bd0*/  BSSY B1, `(.L_x_46) ;  /* 0x0000008000017945 */ /* 0x000fe20003800000 */
[----:B------:R-:W-:-:S03]  /*9be0*/  ISETP.GT.AND P2, PT, R0, 0x9, P0 ;  /* 0x000000090000780c */ /* 0x000fc60000744270 */
[----:B------:R-:W-:-:S04]  /*9bf0*/  FMUL R23, R23, R16 ;  /* 0x0000001017177220 */ /* 0x000fc80000400000 */
[----:B----4-:R-:W-:-:S05]  /*9c00*/  FFMA R23, R162, R2, R23 ;  /* 0x00000002a2177223 */ /* 0x010fca0000000017 */
[----:B------:R-:W-:-:S05]  /*9c10*/  F2FP.TF32.F32.PACK_B R23, R23 ;  /* 0x00000017ff17723e */ /* 0x000fca00024050ff */
[----:B------:R2:W-:Y:S01]  /*9c20*/  @P1 STG.E desc[UR36][R6.64+0x20], R23 ;  /* 0x0000201706001986 */ /* 0x0005e2000c101924 */
[----:B------:R-:W-:Y:S05]  /*9c30*/  @!P2 BRA `(.L_x_47) ;  /* 0x000000000004a947 */ /* 0x000fea0003800000 */
[----:B------:R4:W5:Y:S02]  /*9c40*/  LDG.E.LTC128B R153, desc[UR36][R8.64+0x24] ;  /* 0x0000242408997981 */ /* 0x000964000c1e1920 */
.L_x_47:
[----:B------:R-:W-:Y:S05]  /*9c50*/  BSYNC B1 ;  /* 0x0000000000017941 */ /* 0x000fea0003800000 */
.L_x_46:
[----:B------:R-:W3:Y:S01]  /*9c60*/  LDL.LU R162, [R1+0x1c] ;  /* 0x00001c0001a27983 */ /* 0x000ee20000300800 */
[----:B--2--5:R-:W-:Y:S01]  /*9c70*/  LOP3.LUT R23, R153, 0xffffe000, RZ, 0xc0, !PT ;  /* 0xffffe00099177812 */ /* 0x024fe200078ec0ff */
        /* <DEDUP_REMOVED lines=8> */
.L_x_49:
[----:B------:R-:W-:Y:S05]  /*9d00*/  BSYNC B1 ;  /* 0x0000000000017941 */ /* 0x000fea0003800000 */
.L_x_48:
        /* <DEDUP_REMOVED lines=10> */
.L_x_51:
[----:B------:R-:W-:Y:S05]  /*9db0*/  BSYNC B1 ;  /* 0x0000000000017941 */ /* 0x000fea0003800000 */
.L_x_50:
        /* <DEDUP_REMOVED lines=10> */
.L_x_53:
[----:B------:R-:W-:Y:S05]  /*9e60*/  BSYNC B1 ;  /* 0x0000000000017941 */ /* 0x000fea0003800000 */
.L_x_52:
        /* <DEDUP_REMOVED lines=10> */
.L_x_55:
[----:B------:R-:W-:Y:S05]  /*9f10*/  BSYNC B1 ;  /* 0x0000000000017941 */ /* 0x000fea0003800000 */
.L_x_54:
        /* <DEDUP_REMOVED lines=10> */
.L_x_57:
[----:B------:R-:W-:Y:S05]  /*9fc0*/  BSYNC B1 ;  /* 0x0000000000017941 */ /* 0x000fea0003800000 */
.L_x_56:
        /* <DEDUP_REMOVED lines=10> */
.L_x_59:
[----:B------:R-:W-:Y:S05]  /*a070*/  BSYNC B1 ;  /* 0x0000000000017941 */ /* 0x000fea0003800000 */
.L_x_58:
        /* <DEDUP_REMOVED lines=10> */
.L_x_61:
[----:B------:R-:W-:Y:S05]  /*a120*/  BSYNC B1 ;  /* 0x0000000000017941 */ /* 0x000fea0003800000 */
.L_x_60:
        /* <DEDUP_REMOVED lines=10> */
.L_x_63:
[----:B------:R-:W-:Y:S05]  /*a1d0*/  BSYNC B1 ;  /* 0x0000000000017941 */ /* 0x000fea0003800000 */
.L_x_62:
        /* <DEDUP_REMOVED lines=10> */
.L_x_65:
[----:B------:R-:W-:Y:S05]  /*a280*/  BSYNC B1 ;  /* 0x0000000000017941 */ /* 0x000fea0003800000 */
.L_x_64:
        /* <DEDUP_REMOVED lines=10> */
.L_x_67:
[----:B------:R-:W-:Y:S05]  /*a330*/  BSYNC B1 ;  /* 0x0000000000017941 */ /* 0x000fea0003800000 */
.L_x_66:
        /* <DEDUP_REMOVED lines=10> */
.L_x_69:
[----:B------:R-:W-:Y:S05]  /*a3e0*/  BSYNC B1 ;  /* 0x0000000000017941 */ /* 0x000fea0003800000 */
.L_x_68:
        /* <DEDUP_REMOVED lines=10> */
.L_x_71:
[----:B------:R-:W-:Y:S05]  /*a490*/  BSYNC B1 ;  /* 0x0000000000017941 */ /* 0x000fea0003800000 */
.L_x_70:
        /* <DEDUP_REMOVED lines=10> */
.L_x_73:
[----:B------:R-:W-:Y:S05]  /*a540*/  BSYNC B1 ;  /* 0x0000000000017941 */ /* 0x000fea0003800000 */
.L_x_72:
        /* <DEDUP_REMOVED lines=10> */
.L_x_75:
[----:B------:R-:W-:Y:S05]  /*a5f0*/  BSYNC B1 ;  /* 0x0000000000017941 */ /* 0x000fea0003800000 */
.L_x_74:
        /* <DEDUP_REMOVED lines=10> */
.L_x_77:
[----:B------:R-:W-:Y:S05]  /*a6a0*/  BSYNC B1 ;  /* 0x0000000000017941 */ /* 0x000fea0003800000 */
.L_x_76:
        /* <DEDUP_REMOVED lines=10> */
.L_x_79:
[----:B------:R-:W-:Y:S05]  /*a750*/  BSYNC B1 ;  /* 0x0000000000017941 */ /* 0x000fea0003800000 */
.L_x_78:
        /* <DEDUP_REMOVED lines=10> */
.L_x_81:
[----:B------:R-:W-:Y:S05]  /*a800*/  BSYNC B1 ;  /* 0x0000000000017941 */ /* 0x000fea0003800000 */
.L_x_80:
        /* <DEDUP_REMOVED lines=10> */
.L_x_83:
[----:B------:R-:W-:Y:S05]  /*a8b0*/  BSYNC B1 ;  /* 0x0000000000017941 */ /* 0x000fea0003800000 */
.L_x_82:
        /* <DEDUP_REMOVED lines=10> */
.L_x_85:
[----:B------:R-:W-:Y:S05]  /*a960*/  BSYNC B1 ;  /* 0x0000000000017941 */ /* 0x000fea0003800000 */
.L_x_84:
        /* <DEDUP_REMOVED lines=10> */
.L_x_87:
[----:B------:R-:W-:Y:S05]  /*aa10*/  BSYNC B1 ;  /* 0x0000000000017941 */ /* 0x000fea0003800000 */
.L_x_86:
        /* <DEDUP_REMOVED lines=10> */
.L_x_89:
[----:B------:R-:W-:Y:S05]  /*aac0*/  BSYNC B1 ;  /* 0x0000000000017941 */ /* 0x000fea0003800000 */
.L_x_88:
        /* <DEDUP_REMOVED lines=10> */
.L_x_91:
[----:B------:R-:W-:Y:S05]  /*ab70*/  BSYNC B1 ;  /* 0x0000000000017941 */ /* 0x000fea0003800000 */
.L_x_90:
        /* <DEDUP_REMOVED lines=10> */
.L_x_93:
[----:B------:R-:W-:Y:S05]  /*ac20*/  BSYNC B1 ;  /* 0x0000000000017941 */ /* 0x000fea0003800000 */
.L_x_92:
        /* <DEDUP_REMOVED lines=10> */
.L_x_95:
[----:B------:R-:W-:Y:S05]  /*acd0*/  BSYNC B1 ;  /* 0x0000000000017941 */ /* 0x000fea0003800000 */
.L_x_94:
        /* <DEDUP_REMOVED lines=10> */
.L_x_97:
[----:B------:R-:W-:Y:S05]  /*ad80*/  BSYNC B1 ;  /* 0x0000000000017941 */ /* 0x000fea0003800000 */
.L_x_96:
        /* <DEDUP_REMOVED lines=10> */
.L_x_99:
[----:B------:R-:W-:Y:S05]  /*ae30*/  BSYNC B1 ;  /* 0x0000000000017941 */ /* 0x000fea0003800000 */
.L_x_98:
        /* <DEDUP_REMOVED lines=10> */
.L_x_101:
[----:B------:R-:W-:Y:S05]  /*aee0*/  BSYNC B1 ;  /* 0x0000000000017941 */ /* 0x000fea0003800000 */
.L_x_100:
        /* <DEDUP_REMOVED lines=10> */
.L_x_103:
[----:B------:R-:W-:Y:S05]  /*af90*/  BSYNC B1 ;  /* 0x0000000000017941 */ /* 0x000fea0003800000 */
.L_x_102:
        /* <DEDUP_REMOVED lines=10> */
.L_x_105:
[----:B------:R-:W-:Y:S05]  /*b040*/  BSYNC B1 ;  /* 0x0000000000017941 */ /* 0x000fea0003800000 */
.L_x_104:
        /* <DEDUP_REMOVED lines=10> */
.L_x_107:
[----:B------:R-:W-:Y:S05]  /*b0f0*/  BSYNC B1 ;  /* 0x0000000000017941 */ /* 0x000fea0003800000 */
.L_x_106:
        /* <DEDUP_REMOVED lines=10> */
.L_x_109:
[----:B------:R-:W-:Y:S05]  /*b1a0*/  BSYNC B1 ;  /* 0x0000000000017941 */ /* 0x000fea0003800000 */
.L_x_108:
        /* <DEDUP_REMOVED lines=10> */
.L_x_111:
[----:B------:R-:W-:Y:S05]  /*b250*/  BSYNC B1 ;  /* 0x0000000000017941 */ /* 0x000fea0003800000 */
.L_x_110:
        /* <DEDUP_REMOVED lines=10> */
.L_x_113:
[----:B------:R-:W-:Y:S05]  /*b300*/  BSYNC B1 ;  /* 0x0000000000017941 */ /* 0x000fea0003800000 */
.L_x_112:
        /* <DEDUP_REMOVED lines=10> */
.L_x_115:
[----:B------:R-:W-:Y:S05]  /*b3b0*/  BSYNC B1 ;  /* 0x0000000000017941 */ /* 0x000fea0003800000 */
.L_x_114:
        /* <DEDUP_REMOVED lines=10> */
.L_x_117:
[----:B------:R-:W-:Y:S05]  /*b460*/  BSYNC B1 ;  /* 0x0000000000017941 */ /* 0x000fea0003800000 */
.L_x_116:
        /* <DEDUP_REMOVED lines=10> */
.L_x_119:
[----:B------:R-:W-:Y:S05]  /*b510*/  BSYNC B1 ;  /* 0x0000000000017941 */ /* 0x000fea0003800000 */
.L_x_118:
        /* <DEDUP_REMOVED lines=10> */
.L_x_121:
[----:B------:R-:W-:Y:S05]  /*b5c0*/  BSYNC B1 ;  /* 0x0000000000017941 */ /* 0x000fea0003800000 */
.L_x_120:
        /* <DEDUP_REMOVED lines=10> */
.L_x_123:
[----:B------:R-:W-:Y:S05]  /*b670*/  BSYNC B1 ;  /* 0x0000000000017941 */ /* 0x000fea0003800000 */
.L_x_122:
        /* <DEDUP_REMOVED lines=10> */
.L_x_125:
[----:B------:R-:W-:Y:S05]  /*b720*/  BSYNC B1 ;  /* 0x0000000000017941 */ /* 0x000fea0003800000 */
.L_x_124:
        /* <DEDUP_REMOVED lines=10> */
.L_x_127:
[----:B------:R-:W-:Y:S05]  /*b7d0*/  BSYNC B1 ;  /* 0x0000000000017941 */ /* 0x000fea0003800000 */
.L_x_126:
        /* <DEDUP_REMOVED lines=10> */
.L_x_129:
[----:B------:R-:W-:Y:S05]  /*b880*/  BSYNC B1 ;  /* 0x0000000000017941 */ /* 0x000fea0003800000 */
.L_x_128:
        /* <DEDUP_REMOVED lines=10> */
.L_x_131:
[----:B------:R-:W-:Y:S05]  /*b930*/  BSYNC B1 ;  /* 0x0000000000017941 */ /* 0x000fea0003800000 */
.L_x_130:
        /* <DEDUP_REMOVED lines=10> */
.L_x_133:
[----:B------:R-:W-:Y:S05]  /*b9e0*/  BSYNC B1 ;  /* 0x0000000000017941 */ /* 0x000fea0003800000 */
.L_x_132:
        /* <DEDUP_REMOVED lines=10> */
.L_x_135:
[----:B------:R-:W-:Y:S05]  /*ba90*/  BSYNC B1 ;  /* 0x0000000000017941 */ /* 0x000fea0003800000 */
.L_x_134:
        /* <DEDUP_REMOVED lines=10> */
.L_x_137:
[----:B------:R-:W-:Y:S05]  /*bb40*/  BSYNC B1 ;  /* 0x0000000000017941 */ /* 0x000fea0003800000 */
.L_x_136:
        /* <DEDUP_REMOVED lines=10> */
.L_x_139:
[----:B------:R-:W-:Y:S05]  /*bbf0*/  BSYNC B1 ;  /* 0x0000000000017941 */ /* 0x000fea0003800000 */
.L_x_138:
        /* <DEDUP_REMOVED lines=10> */
.L_x_141:
[----:B------:R-:W-:Y:S05]  /*bca0*/  BSYNC B1 ;  /* 0x0000000000017941 */ /* 0x000fea0003800000 */
.L_x_140:
        /* <DEDUP_REMOVED lines=10> */
.L_x_143:
[----:B------:R-:W-:Y:S05]  /*bd50*/  BSYNC B1 ;  /* 0x0000000000017941 */ /* 0x000fea0003800000 */
.L_x_142:
        /* <DEDUP_REMOVED lines=10> */
.L_x_145:
[----:B------:R-:W-:Y:S05]  /*be00*/  BSYNC B1 ;  /* 0x0000000000017941 */ /* 0x000fea0003800000 */
.L_x_144:
        /* <DEDUP_REMOVED lines=10> */
.L_x_147:
[----:B------:R-:W-:Y:S05]  /*beb0*/  BSYNC B1 ;  /* 0x0000000000017941 */ /* 0x000fea0003800000 */
.L_x_146:
        /* <DEDUP_REMOVED lines=10> */
.L_x_149:
[----:B------:R-:W-:Y:S05]  /*bf60*/  BSYNC B1 ;  /* 0x0000000000017941 */ /* 0x000fea0003800000 */
.L_x_148:
        /* <DEDUP_REMOVED lines=10> */
.L_x_151:
[----:B------:R-:W-:Y:S05]  /*c010*/  BSYNC B1 ;  /* 0x0000000000017941 */ /* 0x000fea0003800000 */
.L_x_150:
        /* <DEDUP_REMOVED lines=10> */
.L_x_153:
[----:B------:R-:W-:Y:S05]  /*c0c0*/  BSYNC B1 ;  /* 0x0000000000017941 */ /* 0x000fea0003800000 */
.L_x_152:
        /* <DEDUP_REMOVED lines=10> */
.L_x_155:
[----:B------:R-:W-:Y:S05]  /*c170*/  BSYNC B1 ;  /* 0x0000000000017941 */ /* 0x000fea0003800000 */
.L_x_154:
        /* <DEDUP_REMOVED lines=10> */
.L_x_157:
[----:B------:R-:W-:Y:S05]  /*c220*/  BSYNC B1 ;  /* 0x0000000000017941 */ /* 0x000fea0003800000 */
.L_x_156:
        /* <DEDUP_REMOVED lines=10> */
.L_x_159:
[----:B------:R-:W-:Y:S05]  /*c2d0*/  BSYNC B1 ;  /* 0x0000000000017941 */ /* 0x000fea0003800000 */
.L_x_158:
        /* <DEDUP_REMOVED lines=10> */
.L_x_161:
[----:B------:R-:W-:Y:S05]  /*c380*/  BSYNC B1 ;  /* 0x0000000000017941 */ /* 0x000fea0003800000 */
.L_x_160:
        /* <DEDUP_REMOVED lines=10> */
.L_x_163:
[----:B------:R-:W-:Y:S05]  /*c430*/  BSYNC B1 ;  /* 0x0000000000017941 */ /* 0x000fea0003800000 */
.L_x_162:
        /* <DEDUP_REMOVED lines=10> */
.L_x_165:
[----:B------:R-:W-:Y:S05]  /*c4e0*/  BSYNC B1 ;  /* 0x0000000000017941 */ /* 0x000fea0003800000 */
.L_x_164:
        /* <DEDUP_REMOVED lines=10> */
.L_x_167:
[----:B------:R-:W-:Y:S05]  /*c590*/  BSYNC B1 ;  /* 0x0000000000017941 */ /* 0x000fea0003800000 */
.L_x_166:
        /* <DEDUP_REMOVED lines=10> */
.L_x_169:
[----:B------:R-:W-:Y:S05]  /*c640*/  BSYNC B1 ;  /* 0x0000000000017941 */ /* 0x000fea0003800000 */
.L_x_168:
        /* <DEDUP_REMOVED lines=10> */
.L_x_171:
[----:B------:R-:W-:Y:S05]  /*c6f0*/  BSYNC B1 ;  /* 0x0000000000017941 */ /* 0x000fea0003800000 */
.L_x_170:
        /* <DEDUP_REMOVED lines=10> */
.L_x_173:
[----:B------:R-:W-:Y:S05]  /*c7a0*/  BSYNC B1 ;  /* 0x0000000000017941 */ /* 0x000fea0003800000 */
.L_x_172:
        /* <DEDUP_REMOVED lines=10> */
.L_x_175:
[----:B------:R-:W-:Y:S05]  /*c850*/  BSYNC B1 ;  /* 0x0000000000017941 */ /* 0x000fea0003800000 */
.L_x_174:
        /* <DEDUP_REMOVED lines=10> */
.L_x_177:
[----:B------:R-:W-:Y:S05]  /*c900*/  BSYNC B1 ;  /* 0x0000000000017941 */ /* 0x000fea0003800000 */
.L_x_176:
        /* <DEDUP_REMOVED lines=10> */
.L_x_179:
[----:B------:R-:W-:Y:S05]  /*c9b0*/  BSYNC B1 ;  /* 0x0000000000017941 */ /* 0x000fea0003800000 */
.L_x_178:
        /* <DEDUP_REMOVED lines=10> */
.L_x_181:
[----:B------:R-:W-:Y:S05]  /*ca60*/  BSYNC B1 ;  /* 0x0000000000017941 */ /* 0x000fea0003800000 */
.L_x_180:
        /* <DEDUP_REMOVED lines=10> */
.L_x_183:
[----:B------:R-:W-:Y:S05]  /*cb10*/  BSYNC B1 ;  /* 0x0000000000017941 */ /* 0x000fea0003800000 */
.L_x_182:
        /* <DEDUP_REMOVED lines=10> */
.L_x_185:
[----:B------:R-:W-:Y:S05]  /*cbc0*/  BSYNC B1 ;  /* 0x0000000000017941 */ /* 0x000fea0003800000 */
.L_x_184:
        /* <DEDUP_REMOVED lines=10> */
.L_x_187:
[----:B------:R-:W-:Y:S05]  /*cc70*/  BSYNC B1 ;  /* 0x0000000000017941 */ /* 0x000fea0003800000 */
.L_x_186:
        /* <DEDUP_REMOVED lines=10> */
.L_x_189:
[----:B------:R-:W-:Y:S05]  /*cd20*/  BSYNC B1 ;  /* 0x0000000000017941 */ /* 0x000fea0003800000 */
.L_x_188:
        /* <DEDUP_REMOVED lines=10> */
.L_x_191:
[----:B------:R-:W-:Y:S05]  /*cdd0*/  BSYNC B1 ;  /* 0x0000000000017941 */ /* 0x000fea0003800000 */
.L_x_190:
        /* <DEDUP_REMOVED lines=10> */
.L_x_193:
[----:B------:R-:W-:Y:S05]  /*ce80*/  BSYNC B1 ;  /* 0x0000000000017941 */ /* 0x000fea0003800000 */
.L_x_192:
        /* <DEDUP_REMOVED lines=10> */
.L_x_195:
[----:B------:R-:W-:Y:S05]  /*cf30*/  BSYNC B1 ;  /* 0x0000000000017941 */ /* 0x000fea0003800000 */
.L_x_194:
        /* <DEDUP_REMOVED lines=10> */
.L_x_197:
[----:B------:R-:W-:Y:S05]  /*cfe0*/  BSYNC B1 ;  /* 0x0000000000017941 */ /* 0x000fea0003800000 */
.L_x_196:
        /* <DEDUP_REMOVED lines=10> */
.L_x_199:
[----:B------:R-:W-:Y:S05]  /*d090*/  BSYNC B1 ;  /* 0x0000000000017941 */ /* 0x000fea0003800000 */
.L_x_198:
        /* <DEDUP_REMOVED lines=10> */
.L_x_201:
[----:B------:R-:W-:Y:S05]  /*d140*/  BSYNC B1 ;  /* 0x0000000000017941 */ /* 0x000fea0003800000 */
.L_x_200:
        /* <DEDUP_REMOVED lines=10> */
.L_x_203:
[----:B------:R-:W-:Y:S05]  /*d1f0*/  BSYNC B1 ;  /* 0x0000000000017941 */ /* 0x000fea0003800000 */
.L_x_202:
        /* <DEDUP_REMOVED lines=10> */
.L_x_205:
[----:B------:R-:W-:Y:S05]  /*d2a0*/  BSYNC B1 ;  /* 0x0000000000017941 */ /* 0x000fea0003800000 */
.L_x_204:
        /* <DEDUP_REMOVED lines=10> */
.L_x_207:
[----:B------:R-:W-:Y:S05]  /*d350*/  BSYNC B1 ;  /* 0x0000000000017941 */ /* 0x000fea0003800000 */
.L_x_206:
        /* <DEDUP_REMOVED lines=10> */
.L_x_209:
[----:B------:R-:W-:Y:S05]  /*d400*/  BSYNC B1 ;  /* 0x0000000000017941 */ /* 0x000fea0003800000 */
.L_x_208:
        /* <DEDUP_REMOVED lines=10> */
.L_x_211:
[----:B------:R-:W-:Y:S05]  /*d4b0*/  BSYNC B1 ;  /* 0x0000000000017941 */ /* 0x000fea0003800000 */
.L_x_210:
        /* <DEDUP_REMOVED lines=10> */
.L_x_213:
[----:B------:R-:W-:Y:S05]  /*d560*/  BSYNC B1 ;  /* 0x0000000000017941 */ /* 0x000fea0003800000 */
.L_x_212:
        /* <DEDUP_REMOVED lines=10> */
.L_x_215:
[----:B------:R-:W-:Y:S05]  /*d610*/  BSYNC B1 ;  /* 0x0000000000017941 */ /* 0x000fea0003800000 */
.L_x_214:
        /* <DEDUP_REMOVED lines=10> */
.L_x_217:
[----:B------:R-:W-:Y:S05]  /*d6c0*/  BSYNC B1 ;  /* 0x0000000000017941 */ /* 0x000fea0003800000 */
.L_x_216:
        /* <DEDUP_REMOVED lines=10> */
.L_x_219:
[----:B------:R-:W-:Y:S05]  /*d770*/  BSYNC B1 ;  /* 0x0000000000017941 */ /* 0x000fea0003800000 */
.L_x_218:
        /* <DEDUP_REMOVED lines=10> */
.L_x_221:
[----:B------:R-:W-:Y:S05]  /*d820*/  BSYNC B1 ;  /* 0x0000000000017941 */ /* 0x000fea0003800000 */
.L_x_220:
        /* <DEDUP_REMOVED lines=10> */
.L_x_223:
[----:B------:R-:W-:Y:S05]  /*d8d0*/  BSYNC B1 ;  /* 0x0000000000017941 */ /* 0x000fea0003800000 */
.L_x_222:
        /* <DEDUP_REMOVED lines=10> */
.L_x_225:
[----:B------:R-:W-:Y:S05]  /*d980*/  BSYNC B1 ;  /* 0x0000000000017941 */ /* 0x000fea0003800000 */
.L_x_224:
        /* <DEDUP_REMOVED lines=10> */
.L_x_227:
[----:B------:R-:W-:Y:S05]  /*da30*/  BSYNC B1 ;  /* 0x0000000000017941 */ /* 0x000fea0003800000 */
.L_x_226:
        /* <DEDUP_REMOVED lines=10> */
.L_x_229:
[----:B------:R-:W-:Y:S05]  /*dae0*/  BSYNC B1 ;  /* 0x0000000000017941 */ /* 0x000fea0003800000 */
.L_x_228:
        /* <DEDUP_REMOVED lines=10> */
.L_x_231:
[----:B------:R-:W-:Y:S05]  /*db90*/  BSYNC B1 ;  /* 0x0000000000017941 */ /* 0x000fea0003800000 */
.L_x_230:
        /* <DEDUP_REMOVED lines=10> */
.L_x_233:
[----:B------:R-:W-:Y:S05]  /*dc40*/  BSYNC B1 ;  /* 0x0000000000017941 */ /* 0x000fea0003800000 */
.L_x_232:
        /* <DEDUP_REMOVED lines=10> */
.L_x_235:
[----:B------:R-:W-:Y:S05]  /*dcf0*/  BSYNC B1 ;  /* 0x0000000000017941 */ /* 0x000fea0003800000 */
.L_x_234:
        /* <DEDUP_REMOVED lines=10> */
.L_x_237:
[----:B------:R-:W-:Y:S05]  /*dda0*/  BSYNC B1 ;  /* 0x0000000000017941 */ /* 0x000fea0003800000 */
.L_x_236:
        /* <DEDUP_REMOVED lines=10> */
.L_x_239:
[----:B------:R-:W-:Y:S05]  /*de50*/  BSYNC B1 ;  /* 0x0000000000017941 */ /* 0x000fea0003800000 */
.L_x_238:
        /* <DEDUP_REMOVED lines=10> */
.L_x_241:
[----:B------:R-:W-:Y:S05]  /*df00*/  BSYNC B1 ;  /* 0x0000000000017941 */ /* 0x000fea0003800000 */
.L_x_240:
        /* <DEDUP_REMOVED lines=10> */
.L_x_243:
[----:B------:R-:W-:Y:S05]  /*dfb0*/  BSYNC B1 ;  /* 0x0000000000017941 */ /* 0x000fea0003800000 */
.L_x_242:
        /* <DEDUP_REMOVED lines=10> */
.L_x_245:
[----:B------:R-:W-:Y:S05]  /*e060*/  BSYNC B1 ;  /* 0x0000000000017941 */ /* 0x000fea0003800000 */
.L_x_244:
        /* <DEDUP_REMOVED lines=10> */
.L_x_247:
[----:B------:R-:W-:Y:S05]  /*e110*/  BSYNC B1 ;  /* 0x0000000000017941 */ /* 0x000fea0003800000 */
.L_x_246:
        /* <DEDUP_REMOVED lines=10> */
.L_x_249:
[----:B------:R-:W-:Y:S05]  /*e1c0*/  BSYNC B1 ;  /* 0x0000000000017941 */ /* 0x000fea0003800000 */
.L_x_248:
        /* <DEDUP_REMOVED lines=10> */
.L_x_251:
[----:B------:R-:W-:Y:S05]  /*e270*/  BSYNC B1 ;  /* 0x0000000000017941 */ /* 0x000fea0003800000 */
.L_x_250:
        /* <DEDUP_REMOVED lines=10> */
.L_x_253:
[----:B------:R-:W-:Y:S05]  /*e320*/  BSYNC B1 ;  /* 0x0000000000017941 */ /* 0x000fea0003800000 */
.L_x_252:
        /* <DEDUP_REMOVED lines=10> */
.L_x_255:
[----:B------:R-:W-:Y:S05]  /*e3d0*/  BSYNC B1 ;  /* 0x0000000000017941 */ /* 0x000fea0003800000 */
.L_x_254:
        /* <DEDUP_REMOVED lines=10> */
.L_x_257:
[----:B------:R-:W-:Y:S05]  /*e480*/  BSYNC B1 ;  /* 0x0000000000017941 */ /* 0x000fea0003800000 */
.L_x_256:
        /* <DEDUP_REMOVED lines=10> */
.L_x_259:
[----:B------:R-:W-:Y:S05]  /*e530*/  BSYNC B1 ;  /* 0x0000000000017941 */ /* 0x000fea0003800000 */
.L_x_258:
        /* <DEDUP_REMOVED lines=10> */
.L_x_261:
[----:B------:R-:W-:Y:S05]  /*e5e0*/  BSYNC B1 ;  /* 0x0000000000017941 */ /* 0x000fea0003800000 */
.L_x_260:
        /* <DEDUP_REMOVED lines=10> */
.L_x_263:
[----:B------:R-:W-:Y:S05]  /*e690*/  BSYNC B1 ;  /* 0x0000000000017941 */ /* 0x000fea0003800000 */
.L_x_262:
        /* <DEDUP_REMOVED lines=10> */
.L_x_265:
[----:B------:R-:W-:Y:S05]  /*e740*/  BSYNC B1 ;  /* 0x0000000000017941 */ /* 0x000fea0003800000 */
.L_x_264:
        /* <DEDUP_REMOVED lines=10> */
.L_x_267:
[----:B------:R-:W-:Y:S05]  /*e7f0*/  BSYNC B1 ;  /* 0x0000000000017941 */ /* 0x000fea0003800000 */
.L_x_266:
        /* <DEDUP_REMOVED lines=10> */
.L_x_269:
[----:B------:R-:W-:Y:S05]  /*e8a0*/  BSYNC B1 ;  /* 0x0000000000017941 */ /* 0x000fea0003800000 */
.L_x_268:
        /* <DEDUP_REMOVED lines=10> */
.L_x_271:
[----:B------:R-:W-:Y:S05]  /*e950*/  BSYNC B1 ;  /* 0x0000000000017941 */ /* 0x000fea0003800000 */
.L_x_270:
        /* <DEDUP_REMOVED lines=10> */
.L_x_273:
[----:B------:R-:W-:Y:S05]  /*ea00*/  BSYNC B1 ;  /* 0x0000000000017941 */ /* 0x000fea0003800000 */
.L_x_272:
        /* <DEDUP_REMOVED lines=10> */
.L_x_275:
[----:B------:R-:W-:Y:S05]  /*eab0*/  BSYNC B1 ;  /* 0x0000000000017941 */ /* 0x000fea0003800000 */
.L_x_274:
        /* <DEDUP_REMOVED lines=10> */
.L_x_277:
[----:B------:R-:W-:Y:S05]  /*eb60*/  BSYNC B1 ;  /* 0x0000000000017941 */ /* 0x000fea0003800000 */
.L_x_276:
        /* <DEDUP_REMOVED lines=10> */
.L_x_279:
[----:B------:R-:W-:Y:S05]  /*ec10*/  BSYNC B1 ;  /* 0x0000000000017941 */ /* 0x000fea0003800000 */
.L_x_278:
        /* <DEDUP_REMOVED lines=10> */
.L_x_281:
[----:B------:R-:W-:Y:S05]  /*ecc0*/  BSYNC B1 ;  /* 0x0000000000017941 */ /* 0x000fea0003800000 */
.L_x_280:
        /* <DEDUP_REMOVED lines=10> */
.L_x_283:
[----:B------:R-:W-:Y:S05]  /*ed70*/  BSYNC B1 ;  /* 0x0000000000017941 */ /* 0x000fea0003800000 */
.L_x_282:
[----:B01-34-:R-:W3:Y:S01]  /*ed80*/  LDL.LU R10, [R1+0x1f4] ;  /* 0x0001f400010a7983 */ /* 0x01bee20000300800 */
        /* <DEDUP_REMOVED lines=9> */
.L_x_285:
[----:B------:R-:W-:Y:S05]  /*ee20*/  BSYNC B1 ;  /* 0x0000000000017941 */ /* 0x000fea0003800000 */
.L_x_284:
[----:B------:R-:W3:Y:S01]  /*ee30*/  LDL.LU R10, [R1+0x1f8] ;  /* 0x0001f800010a7983 */ /* 0x000ee20000300800 */
[----:B0----5:R-:W-:Y:S01]  /*ee40*/  LOP3.LUT R11, R153, 0xffffe000, RZ, 0xc0, !PT ;  /* 0xffffe000990b7812 */ /* 0x021fe200078ec0ff */
[----:B------:R-:W-:Y:S01]  /*ee50*/  BSSY B1, `(.L_x_286) ;  /* 0x000000b000017945 */ /* 0x000fe20003800000 */
[----:B------:R-:W-:Y:S02]  /*ee60*/  ISETP.GT.AND P1, PT, R0, 0xf9, P0 ;  /* 0x000000f90000780c */ /* 0x000fe40000724270 */
[----:B------:R-:W-:Y:S01]  /*ee70*/  IADD3 R169, P2, R3, 0x80, RZ ;  /* 0x0000008003a97810 */ /* 0x000fe20007f5e0ff */
[----:B------:R-:W-:-:S04]  /*ee80*/  FMUL R11, R11, R16 ;  /* 0x000000100b0b7220 */ /* 0x000fc80000400000 */
[----:B------:R-:W-:Y:S02]  /*ee90*/  IMAD.X R3, RZ, RZ, UR7, P2 ;  /* 0x00000007ff037e24 */ /* 0x000fe400090e06ff */
[----:B---3--:R-:W-:Y:S02]  /*eea0*/  FFMA R11, R10, R2, R11 ;  /* 0x000000020a0b7223 */ /* 0x008fe4000000000b */
[----:B------:R-:W-:-:S03]  /*eeb0*/  IMAD R10, R3, R14, RZ ;  /* 0x0000000e030a7224 */ /* 0x000fc600078e02ff */
[----:B------:R-:W-:-:S05]  /*eec0*/  F2FP.TF32.F32.PACK_B R11, R11 ;  /* 0x0000000bff0b723e */ /* 0x000fca00024050ff */
[----:B------:R0:W-:Y:S01]  /*eed0*/  @P4 STG.E desc[UR36][R6.64+0x3e0], R11 ;  /* 0x0003e00b06004986 */ /* 0x0001e2000c101924 */
[----:B------:R-:W-:Y:S05]  /*eee0*/  @!P1 BRA `(.L_x_287) ;  /* 0x0000000000049947 */ /* 0x000fea0003800000 */
[----:B------:R3:W5:Y:S02]  /*eef0*/  LDG.E.LTC128B R153, desc[UR36][R8.64+0x3e4] ;  /* 0x0003e42408997981 */ /* 0x000764000c1e1920 */
.L_x_287:
[----:B------:R-:W-:Y:S05]  /*ef00*/  BSYNC B1 ;  /* 0x0000000000017941 */ /* 0x000fea0003800000 */
.L_x_286:
[----:B0-----:R-:W4:Y:S01]  /*ef10*/  LDL.LU R11, [R1+0x1fc] ;  /* 0x0001fc00010b7983 */ /* 0x001f220000300800 */
[----:B-----5:R-:W-:Y:S01]  /*ef20*/  LOP3.LUT R3, R153, 0xffffe000, RZ, 0xc0, !PT ;  /* 0xffffe00099037812 */ /* 0x020fe200078ec0ff */
[C---:B--2---:R-:W-:Y:S01]  /*ef30*/  IMAD R23, R169.reuse, R15, R10 ;  /* 0x0000000fa9177224 */ /* 0x044fe200078e020a */
[----:B------:R-:W-:Y:S01]  /*ef40*/  ISETP.GT.AND P0, PT, R158, 0x80, PT ;  /* 0x000000809e00780c */ /* 0x000fe20003f04270 */
[----:B-1-3--:R-:W-:-:S04]  /*ef50*/  IMAD.WIDE.U32 R8, R169, R14, R20 ;  /* 0x0000000ea9087225 */ /* 0x00afc800078e0014 */
[----:B------:R-:W-:Y:S01]  /*ef60*/  FMUL R3, R3, R16 ;  /* 0x0000001003037220 */ /* 0x000fe20000400000 */
[----:B------:R-:W-:Y:S01]  /*ef70*/  ISETP.GT.AND P4, PT, R0, RZ, P0 ;  /* 0x000000ff0000720c */ /* 0x000fe20000784270 */
[----:B------:R-:W-:Y:S01]  /*ef80*/  IMAD.IADD R9, R9, 0x1, R23 ;  /* 0x0000000109097824 */ /* 0x000fe200078e0217 */
[----:B------:R-:W-:Y:S01]  /*ef90*/  LEA R10, P2, R8, R12, 0x2 ;  /* 0x0000000c080a7211 */ /* 0x000fe200078410ff */
[----:B----4-:R-:W-:-:S03]  /*efa0*/  FFMA R15, R11, R2, R3 ;  /* 0x000000020b0f7223 */ /* 0x010fc60000000003 */
[----:B------:R-:W-:Y:S02]  /*efb0*/  LEA.HI.X R11, R8, R13, R9, 0x2, P2 ;  /* 0x0000000d080b7211 */ /* 0x000fe400010f1409 */
[----:B------:R-:W-:-:S05]  /*efc0*/  F2FP.TF32.F32.PACK_B R15, R15 ;  /* 0x0000000fff0f723e */ /* 0x000fca00024050ff */
[----:B------:R0:W-:Y:S04]  /*efd0*/  @P1 STG.E desc[UR36][R6.64+0x3e4], R15 ;  /* 0x0003e40f06001986 */ /* 0x0001e8000c101924 */
[----:B------:R-:W2:Y:S01]  /*efe0*/  @P4 LDG.E.LTC128B R153, desc[UR36][R10.64] ;  /* 0x000000240a994981 */ /* 0x000ea2000c1e1920 */
[----:B------:R-:W-:Y:S01]  /*eff0*/  IMAD.WIDE.U32 R8, R169, R14, R18 ;  /* 0x0000000ea9087225 */ /* 0x000fe200078e0012 */
[----:B------:R-:W-:Y:S01]  /*f000*/  ISETP.GT.AND P2, PT, R0, 0x1, P0 ;  /* 0x000000010000780c */ /* 0x000fe20000744270 */
[----:B------:R-:W-:Y:S02]  /*f010*/  BSSY B1, `(.L_x_288) ;  /* 0x0000014000017945 */ /* 0x000fe40003800000 */
[----:B------:R-:W-:Y:S02]  /*f020*/  IMAD.U32 R165, RZ, RZ, UR8 ;  /* 0x00000008ffa57e24 */ /* 0x000fe4000f8e00ff */
[----:B------:R-:W-:-:S02]  /*f030*/  IMAD.IADD R9, R23, 0x1, R9 ;  /* 0x0000000117097824 */ /* 0x000fc400078e0209 */
[----:B------:R-:W-:Y:S02]  /*f040*/  IMAD.U32 R167, RZ, RZ, UR8 ;  /* 0x00000008ffa77e24 */ /* 0x000fe4000f8e00ff */
[----:B------:R-:W-:Y:S02]  /*f050*/  IMAD.U32 R164, RZ, RZ, UR9 ;  /* 0x00000009ffa47e24 */ /* 0x000fe4000f8e00ff */
[----:B------:R-:W-:Y:S02]  /*f060*/  IMAD.SHL.U32 R165, R165, 0x200, RZ ;  /* 0x00000200a5a57824 */ /* 0x000fe400078e00ff */
[----:B------:R-:W-:Y:S01]  /*f070*/  IMAD.WIDE.U32 R162, R22, UR43, R8 ;  /* 0x0000002b16a27c25 */ /* 0x000fe2000f8e0008 */
[----:B------:R-:W-:Y:S02]  /*f080*/  SHF.L.U64.HI R167, R167, 0x9, R164 ;  /* 0x00000009a7a77819 */ /* 0x000fe400000102a4 */
[----:B------:R-:W-:Y:S02]  /*f090*/  IADD3 R8, P1, R165, R4, RZ ;  /* 0x00000004a5087210 */ /* 0x000fe40007f3e0ff */
[----:B0-----:R-:W-:-:S02]  /*f0a0*/  LEA R6, P3, R162, R12, 0x2 ;  /* 0x0000000ca2067211 */ /* 0x001fc400078610ff */
[----:B------:R-:W-:Y:S02]  /*f0b0*/  IADD3.X R9, R167, R5, RZ, P1, !PT ;  /* 0x00000005a7097210 */ /* 0x000fe40000ffe4ff */
[----:B--2---:R-:W-:-:S05]  /*f0c0*/  LOP3.LUT R3, R153, 0xffffe000, RZ, 0xc0, !PT ;  /* 0xffffe00099037812 */ /* 0x004fca00078ec0ff */
[----:B------:R-:W-:-:S04]  /*f0d0*/  FMUL R3, R3, R16 ;  /* 0x0000001003037220 */ /* 0x000fc80000400000 */
[----:B------:R-:W-:Y:S01]  /*f0e0*/  FFMA R11, R24, R2, R3 ;  /* 0x00000002180b7223 */ /* 0x000fe20000000003 */
[----:B------:R-:W-:-:S04]  /*f0f0*/  IMAD.IADD R3, R159, 0x1, R163 ;  /* 0x000000019f037824 */ /* 0x000fc800078e02a3 */
[----:B------:R-:W-:Y:S02]  /*f100*/  F2FP.TF32.F32.PACK_B R11, R11 ;  /* 0x0000000bff0b723e */ /* 0x000fe400024050ff */
[----:B------:R-:W-:-:S03]  /*f110*/  LEA.HI.X R7, R162, R13, R3, 0x2, P3 ;  /* 0x0000000da2077211 */ /* 0x000fc600018f1403 */
[----:B------:R0:W-:Y:S01]  /*f120*/  @P4 STG.E desc[UR36][R8.64], R11 ;  /* 0x0000000b08004986 */ /* 0x0001e2000c101924 */
[----:B------:R-:W-:Y:S05]  /*f130*/  @!P2 BRA `(.L_x_289) ;  /* 0x000000000004a947 */ /* 0x000fea0003800000 */
[----:B------:R1:W5:Y:S02]  /*f140*/  LDG.E.LTC128B R153, desc[UR36][R6.64+0x4] ;  /* 0x0000042406997981 */ /* 0x000364000c1e1920 */
.L_x_289:
[----:B------:R-:W-:Y:S05]  /*f150*/  BSYNC B1 ;  /* 0x0000000000017941 */ /* 0x000fea0003800000 */
.L_x_288:
[----:B-----5:R-:W-:Y:S01]  /*f160*/  LOP3.LUT R3, R153, 0xffffe000, RZ, 0xc0, !PT ;  /* 0xffffe00099037812 */ /* 0x020fe200078ec0ff */
[----:B------:R-:W-:Y:S01]  /*f170*/  IMAD.WIDE.U32 R14, R169, R14, R156 ;  /* 0x0000000ea90e7225 */ /* 0x000fe200078e009c */
[----:B------:R-:W-:Y:S01]  /*f180*/  ISETP.GT.AND P1, PT, R158, 0x88, PT ;  /* 0x000000889e00780c */ /* 0x000fe20003f24270 */
[----:B------:R-:W-:Y:S02]  /*f190*/  BSSY B1, `(.L_x_290) ;  /* 0x000000f000017945 */ /* 0x000fe40003800000 */
[----:B------:R-:W-:Y:S01]  /*f1a0*/  FMUL R10, R3, R16 ;  /* 0x00000010030a7220 */ /* 0x000fe20000400000 */
[----:B------:R-:W-:Y:S01]  /*f1b0*/  ISETP.GT.AND P3, PT, R0, RZ, P1 ;  /* 0x000000ff0000720c */ /* 0x000fe20000f64270 */
[----:B------:R-:W-:Y:S01]  /*f1c0*/  IMAD.IADD R23, R23, 0x1, R15 ;  /* 0x0000000117177824 */ /* 0x000fe200078e020f */
[----:B------:R-:W-:Y:S01]  /*f1d0*/  IADD3 R154, P4, R154, R14, RZ ;  /* 0x0000000e9a9a7210 */ /* 0x000fe20007f9e0ff */
[----:B------:R-:W-:Y:S01]  /*f1e0*/  FFMA R25, R25, R2, R10 ;  /* 0x0000000219197223 */ /* 0x000fe2000000000a */
[----:B------:R-:W-:-:S03]  /*f1f0*/  IADD3 R14, P5, R18, R14, RZ ;  /* 0x0000000e120e7210 */ /* 0x000fc60007fbe0ff */
[----:B------:R-:W-:Y:S01]  /*f200*/  IMAD.X R20, R23, 0x1, R21, P4 ;  /* 0x0000000117147824 */ /* 0x000fe200020e0615 */
[----:B------:R-:W-:Y:S01]  /*f210*/  F2FP.TF32.F32.PACK_B R25, R25 ;  /* 0x00000019ff19723e */ /* 0x000fe200024050ff */
[----:B------:R-:W-:Y:S01]  /*f220*/  IMAD.X R15, R19, 0x1, R23, P5 ;  /* 0x00000001130f7824 */ /* 0x000fe200028e0617 */
[----:B------:R-:W-:-:S03]  /*f230*/  LEA R10, P4, R154, R12, 0x2 ;  /* 0x0000000c9a0a7211 */ /* 0x000fc600078810ff */
[----:B------:R2:W-:Y:S01]  /*f240*/  @P2 STG.E desc[UR36][R8.64+0x4], R25 ;  /* 0x0000041908002986 */ /* 0x0005e2000c101924 */
[----:B0-----:R-:W-:Y:S01]  /*f250*/  LEA.HI.X R11, R154, R13, R20, 0x2, P4 ;  /* 0x0000000d9a0b7211 */ /* 0x001fe200020f1414 */
[----:B------:R-:W-:Y:S08]  /*f260*/  @!P3 BRA `(.L_x_291) ;  /* 0x000000000004b947 */ /* 0x000ff00003800000 */
[----:B------:R0:W5:Y:S02]  /*f270*/  LDG.E.LTC128B R153, desc[UR36][R10.64] ;  /* 0x000000240a997981 */ /* 0x000164000c1e1920 */
.L_x_291:
[----:B------:R-:W-:Y:S05]  /*f280*/  BSYNC B1 ;  /* 0x0000000000017941 */ /* 0x000fea0003800000 */
.L_x_290:
[----:B-----5:R-:W-:Y:S01]  /*f290*/  LOP3.LUT R3, R153, 0xffffe000, RZ, 0xc0, !PT ;  /* 0xffffe00099037812 */ /* 0x020fe200078ec0ff */
[----:B------:R-:W-:Y:S01]  /*f2a0*/  IMAD.WIDE.U32 R22, R22, UR43, R14 ;  /* 0x0000002b16167c25 */ /* 0x000fe2000f8e000e */
[----:B0-----:R-:W-:Y:S01]  /*f2b0*/  IADD3 R10, P2, R8, R161, RZ ;  /* 0x000000a1080a7210 */ /* 0x001fe20007f5e0ff */
[----:B------:R-:W-:Y:S01]  /*f2c0*/  BSSY B1, `(.L_x_292) ;  /* 0x000000c000017945 */ /* 0x000fe20003800000 */
[----:B------:R-:W-:Y:S01]  /*f2d0*/  ISETP.GT.AND P5, PT, R0, 0x1, P1 ;  /* 0x000000010000780c */ /* 0x000fe20000fa4270 */
[----:B------:R-:W-:Y:S01]  /*f2e0*/  FMUL R3, R3, R16 ;  /* 0x0000001003037220 */ /* 0x000fe20000400000 */
[----:B------:R-:W-:Y:S01]  /*f2f0*/  IMAD.IADD R159, R159, 0x1, R23 ;  /* 0x000000019f9f7824 */ /* 0x000fe200078e0217 */
[----:B------:R-:W-:Y:S01]  /*f300*/  LEA R12, P4, R22, R12, 0x2 ;  /* 0x0000000c160c7211 */ /* 0x000fe200078810ff */
[----:B------:R-:W-:Y:S02]  /*f310*/  IMAD.X R11, R9, 0x1, R160, P2 ;  /* 0x00000001090b7824 */ /* 0x000fe400010e06a0 */
[----:B------:R-:W-:Y:S01]  /*f320*/  FFMA R3, R26, R2, R3 ;  /* 0x000000021a037223 */ /* 0x000fe20000000003 */
[----:B------:R-:W-:-:S04]  /*f330*/  LEA.HI.X R13, R22, R13, R159, 0x2, P4 ;  /* 0x0000000d160d7211 */ /* 0x000fc800020f149f */
[----:B------:R-:W-:-:S05]  /*f340*/  F2FP.TF32.F32.PACK_B R3, R3 ;  /* 0x00000003ff03723e */ /* 0x000fca00024050ff */
[----:B------:R0:W-:Y:S01]  /*f350*/  @P3 STG.E desc[UR36][R10.64], R3 ;  /* 0x000000030a003986 */ /* 0x0001e2000c101924 */
[----:B------:R-:W-:Y:S05]  /*f360*/  @!P5 BRA `(.L_x_293) ;  /* 0x000000000004d947 */ /* 0x000fea0003800000 */
[----:B------:R3:W5:Y:S02]  /*f370*/  LDG.E.LTC128B R153, desc[UR36][R12.64+0x4] ;  /* 0x000004240c997981 */ /* 0x000764000c1e1920 */
.L_x_293:
[----:B------:R-:W-:Y:S05]  /*f380*/  BSYNC B1 ;  /* 0x0000000000017941 */ /* 0x000fea0003800000 */
.L_x_292:
[----:B0----5:R-:W-:Y:S01]  /*f390*/  LOP3.LUT R3, R153, 0xffffe000, RZ, 0xc0, !PT ;  /* 0xffffe00099037812 */ /* 0x021fe200078ec0ff */
[----:B------:R-:W-:Y:S01]  /*f3a0*/  BSSY B1, `(.L_x_294) ;  /* 0x0000008000017945 */ /* 0x000fe20003800000 */
[----:B------:R-:W-:-:S03]  /*f3b0*/  ISETP.GT.AND P2, PT, R0, 0x8, P0 ;  /* 0x000000080000780c */ /* 0x000fc60000744270 */
[----:B------:R-:W-:-:S04]  /*f3c0*/  FMUL R14, R3, R16 ;  /* 0x00000010030e7220 */ /* 0x000fc80000400000 */
[----:B------:R-:W-:-:S05]  /*f3d0*/  FFMA R27, R27, R2, R14 ;  /* 0x000000021b1b7223 */ /* 0x000fca000000000e */
[----:B------:R-:W-:-:S05]  /*f3e0*/  F2FP.TF32.F32.PACK_B R27, R27 ;  /* 0x0000001bff1b723e */ /* 0x000fca00024050ff */
[----:B------:R0:W-:Y:S01]  /*f3f0*/  @P5 STG.E desc[UR36][R10.64+0x4], R27 ;  /* 0x0000041b0a005986 */ /* 0x0001e2000c101924 */
[----:B------:R-:W-:Y:S05]  /*f400*/  @!P2 BRA `(.L_x_295) ;  /* 0x000000000004a947 */ /* 0x000fea0003800000 */
[----:B------:R4:W5:Y:S02]  /*f410*/  LDG.E.LTC128B R153, desc[UR36][R6.64+0x20] ;  /* 0x0000202406997981 */ /* 0x000964000c1e1920 */
.L_x_295:
[----:B------:R-:W-:Y:S05]  /*f420*/  BSYNC B1 ;  /* 0x0000000000017941 */ /* 0x000fea0003800000 */
.L_x_294:
[----:B-----5:R-:W-:Y:S01]  /*f430*/  LOP3.LUT R3, R153, 0xffffe000, RZ, 0xc0, !PT ;  /* 0xffffe00099037812 */ /* 0x020fe200078ec0ff */
        /* <DEDUP_REMOVED lines=8> */
.L_x_297:
[----:B------:R-:W-:Y:S05]  /*f4c0*/  BSYNC B1 ;  /* 0x0000000000017941 */ /* 0x000fea0003800000 */
.L_x_296:
        /* <DEDUP_REMOVED lines=9> */
.L_x_299:
[----:B------:R-:W-:Y:S05]  /*f560*/  BSYNC B1 ;  /* 0x0000000000017941 */ /* 0x000fea0003800000 */
.L_x_298:
[----:B-----5:R-:W-:Y:S01]  /*f570*/  LOP3.LUT R3, R153, 0xffffe000, RZ, 0xc0, !PT ;  /* 0xffffe00099037812 */ /* 0x020fe200078ec0ff */
[----:B------:R-:W-:Y:S01]  /*f580*/  BSSY B1, `(.L_x_300) ;  /* 0x000000a000017945 */ /* 0x000fe20003800000 */
[----:B------:R-:W-:Y:S02]  /*f590*/  IADD3 R10, P3, R161, R8, RZ ;  /* 0x00000008a10a7210 */ /* 0x000fe40007f7e0ff */
[----:B------:R-:W-:Y:S01]  /*f5a0*/  ISETP.GT.AND P2, PT, R0, 0x9, P1 ;  /* 0x000000090000780c */ /* 0x000fe20000f44270 */
[----:B------:R-:W-:Y:S02]  /*f5b0*/  FMUL R3, R3, R16 ;  /* 0x0000001003037220 */ /* 0x000fe40000400000 */
[----:B------:R-:W-:Y:S02]  /*f5c0*/  IMAD.X R11, R160, 0x1, R9, P3 ;  /* 0x00000001a00b7824 */ /* 0x000fe400018e0609 */
[----:B------:R-:W-:-:S05]  /*f5d0*/  FFMA R3, R30, R2, R3 ;  /* 0x000000021e037223 */ /* 0x000fca0000000003 */
[----:B------:R-:W-:-:S05]  /*f5e0*/  F2FP.TF32.F32.PACK_B R3, R3 ;  /* 0x00000003ff03723e */ /* 0x000fca00024050ff */
[----:B------:R0:W-:Y:S01]  /*f5f0*/  @P4 STG.E desc[UR36][R10.64+0x20], R3 ;  /* 0x000020030a004986 */ /* 0x0001e2000c101924 */
[----:B------:R-:W-:Y:S05]  /*f600*/  @!P2 BRA `(.L_x_301) ;  /* 0x000000000004a947 */ /* 0x000fea0003800000 */
[----:B------:R0:W5:Y:S02]  /*f610*/  LDG.E.LTC128B R153, desc[UR36][R12.64+0x24] ;  /* 0x000024240c997981 */ /* 0x000164000c1e1920 */
.L_x_301:
[----:B------:R-:W-:Y:S05]  /*f620*/  BSYNC B1 ;  /* 0x0000000000017941 */ /* 0x000fea0003800000 */
.L_x_300:
[----:B0----5:R-:W-:Y:S01]  /*f630*/  LOP3.LUT R3, R153, 0xffffe000, RZ, 0xc0, !PT ;  /* 0xffffe00099037812 */ /* 0x021fe200078ec0ff */
[----:B------:R-:W-:Y:S01]  /*f640*/  BSSY B1, `(.L_x_302) ;  /* 0x000000a000017945 */ /* 0x000fe20003800000 */
[----:B------:R-:W-:Y:S02]  /*f650*/  IADD3 R4, P3, P4, R161, R4, R165 ;  /* 0x00000004a1047210 */ /* 0x000fe40007c7e0a5 */
[----:B------:R-:W-:Y:S01]  /*f660*/  ISETP.GT.AND P5, PT, R0, 0x10, P0 ;  /* 0x000000100000780c */ /* 0x000fe200007a4270 */
[----:B------:R-:W-:Y:S01]  /*f670*/  FMUL R10, R3, R16 ;  /* 0x00000010030a7220 */ /* 0x000fe20000400000 */
[----:B------:R-:W-:-:S03]  /*f680*/  IADD3.X R5, R160, R5, R167, P3, P4 ;  /* 0x00000005a0057210 */ /* 0x000fc60001fe84a7 */
[----:B------:R-:W-:-:S05]  /*f690*/  FFMA R31, R31, R2, R10 ;  /* 0x000000021f1f7223 */ /* 0x000fca000000000a */
[----:B------:R-:W-:-:S05]  /*f6a0*/  F2FP.TF32.F32.PACK_B R31, R31 ;  /* 0x0000001fff1f723e */ /* 0x000fca00024050ff */
[----:B------:R0:W-:Y:S01]  /*f6b0*/  @P2 STG.E desc[UR36][R4.64+0x24], R31 ;  /* 0x0000241f04002986 */ /* 0x0001e2000c101924 */
[----:B------:R-:W-:Y:S05]  /*f6c0*/  @!P5 BRA `(.L_x_303) ;  /* 0x000000000004d947 */ /* 0x000fea0003800000 */
[----:B------:R0:W5:Y:S02]  /*f6d0*/  LDG.E.LTC128B R153, desc[UR36][R6.64+0x40] ;  /* 0x0000402406997981 */ /* 0x000164000c1e1920 */
.L_x_303:
[----:B------:R-:W-:Y:S05]  /*f6e0*/  BSYNC B1 ;  /* 0x0000000000017941 */ /* 0x000fea0003800000 */
.L_x_302:
        /* <DEDUP_REMOVED lines=9> */
.L_x_305:
[----:B------:R-:W-:Y:S05]  /*f780*/  BSYNC B1 ;  /* 0x0000000000017941 */ /* 0x000fea0003800000 */
.L_x_304:
        /* <DEDUP_REMOVED lines=9> */
.L_x_307:
[----:B------:R-:W-:Y:S05]  /*f820*/  BSYNC B1 ;  /* 0x0000000000017941 */ /* 0x000fea0003800000 */
.L_x_306:
        /* <DEDUP_REMOVED lines=9> */
.L_x_309:
[----:B------:R-:W-:Y:S05]  /*f8c0*/  BSYNC B1 ;  /* 0x0000000000017941 */ /* 0x000fea0003800000 */
.L_x_308:
        /* <DEDUP_REMOVED lines=9> */
.L_x_311:
[----:B------:R-:W-:Y:S05]  /*f960*/  BSYNC B1 ;  /* 0x0000000000017941 */ /* 0x000fea0003800000 */
.L_x_310:
        /* <DEDUP_REMOVED lines=9> */
.L_x_313:
[----:B------:R-:W-:Y:S05]  /*fa00*/  BSYNC B1 ;  /* 0x0000000000017941 */ /* 0x000fea0003800000 */
.L_x_312:
        /* <DEDUP_REMOVED lines=9> */
.L_x_315:
[----:B------:R-:W-:Y:S05]  /*faa0*/  BSYNC B1 ;  /* 0x0000000000017941 */ /* 0x000fea0003800000 */
.L_x_314:
        /* <DEDUP_REMOVED lines=9> */
.L_x_317:
[----:B------:R-:W-:Y:S05]  /*fb40*/  BSYNC B1 ;  /* 0x0000000000017941 */ /* 0x000fea0003800000 */
.L_x_316:
        /* <DEDUP_REMOVED lines=9> */
.L_x_319:
[----:B------:R-:W-:Y:S05]  /*fbe0*/  BSYNC B1 ;  /* 0x0000000000017941 */ /* 0x000fea0003800000 */
.L_x_318:
        /* <DEDUP_REMOVED lines=9> */
.L_x_321:
[----:B------:R-:W-:Y:S05]  /*fc80*/  BSYNC B1 ;  /* 0x0000000000017941 */ /* 0x000fea0003800000 */
.L_x_320:
        /* <DEDUP_REMOVED lines=9> */
.L_x_323:
[----:B------:R-:W-:Y:S05]  /*fd20*/  BSYNC B1 ;  /* 0x0000000000017941 */ /* 0x000fea0003800000 */
.L_x_322:
        /* <DEDUP_REMOVED lines=9> */
.L_x_325:
[----:B------:R-:W-:Y:S05]  /*fdc0*/  BSYNC B1 ;  /* 0x0000000000017941 */ /* 0x000fea0003800000 */
.L_x_324:
        /* <DEDUP_REMOVED lines=9> */
.L_x_327:
[----:B------:R-:W-:Y:S05]  /*fe60*/  BSYNC B1 ;  /* 0x0000000000017941 */ /* 0x000fea0003800000 */
.L_x_326:
        /* <DEDUP_REMOVED lines=9> */
.L_x_329:
[----:B------:R-:W-:Y:S05]  /*ff00*/  BSYNC B1 ;  /* 0x0000000000017941 */ /* 0x000fea0003800000 */
.L_x_328:
        /* <DEDUP_REMOVED lines=9> */
.L_x_331:
[----:B------:R-:W-:Y:S05]  /*ffa0*/  BSYNC B1 ;  /* 0x0000000000017941 */ /* 0x000fea0003800000 */
.L_x_330:
        /* <DEDUP_REMOVED lines=9> */
.L_x_333:
[----:B------:R-:W-:Y:S05]  /*10040*/  BSYNC B1 ;  /* 0x0000000000017941 */ /* 0x000fea0003800000 */
.L_x_332:
        /* <DEDUP_REMOVED lines=9> */
.L_x_335:
[----:B------:R-:W-:Y:S05]  /*100e0*/  BSYNC B1 ;  /* 0x0000000000017941 */ /* 0x000fea0003800000 */
.L_x_334:
        /* <DEDUP_REMOVED lines=9> */
.L_x_337:
[----:B------:R-:W-:Y:S05]  /*10180*/  BSYNC B1 ;  /* 0x0000000000017941 */ /* 0x000fea0003800000 */
.L_x_336:
        /* <DEDUP_REMOVED lines=9> */
.L_x_339:
[----:B------:R-:W-:Y:S05]  /*10220*/  BSYNC B1 ;  /* 0x0000000000017941 */ /* 0x000fea0003800000 */
.L_x_338:
        /* <DEDUP_REMOVED lines=9> */
.L_x_341:
[----:B------:R-:W-:Y:S05]  /*102c0*/  BSYNC B1 ;  /* 0x0000000000017941 */ /* 0x000fea0003800000 */
.L_x_340:
        /* <DEDUP_REMOVED lines=9> */
.L_x_343:
[----:B------:R-:W-:Y:S05]  /*10360*/  BSYNC B1 ;  /* 0x0000000000017941 */ /* 0x000fea0003800000 */
.L_x_342:
        /* <DEDUP_REMOVED lines=9> */
.L_x_345:
[----:B------:R-:W-:Y:S05]  /*10400*/  BSYNC B1 ;  /* 0x0000000000017941 */ /* 0x000fea0003800000 */
.L_x_344:
        /* <DEDUP_REMOVED lines=9> */
.L_x_347:
[----:B------:R-:W-:Y:S05]  /*104a0*/  BSYNC B1 ;  /* 0x0000000000017941 */ /* 0x000fea0003800000 */
.L_x_346:
        /* <DEDUP_REMOVED lines=9> */
.L_x_349:
[----:B------:R-:W-:Y:S05]  /*10540*/  BSYNC B1 ;  /* 0x0000000000017941 */ /* 0x000fea0003800000 */
.L_x_348:
        /* <DEDUP_REMOVED lines=9> */
.L_x_351:
[----:B------:R-:W-:Y:S05]  /*105e0*/  BSYNC B1 ;  /* 0x0000000000017941 */ /* 0x000fea0003800000 */
.L_x_350:
        /* <DEDUP_REMOVED lines=9> */
.L_x_353:
[----:B------:R-:W-:Y:S05]  /*10680*/  BSYNC B1 ;  /* 0x0000000000017941 */ /* 0x000fea0003800000 */
.L_x_352:
        /* <DEDUP_REMOVED lines=9> */
.L_x_355:
[----:B------:R-:W-:Y:S05]  /*10720*/  BSYNC B1 ;  /* 0x0000000000017941 */ /* 0x000fea0003800000 */
.L_x_354:
        /* <DEDUP_REMOVED lines=9> */
.L_x_357:
[----:B------:R-:W-:Y:S05]  /*107c0*/  BSYNC B1 ;  /* 0x0000000000017941 */ /* 0x000fea0003800000 */
.L_x_356:
        /* <DEDUP_REMOVED lines=9> */
.L_x_359:
[----:B------:R-:W-:Y:S05]  /*10860*/  BSYNC B1 ;  /* 0x0000000000017941 */ /* 0x000fea0003800000 */
.L_x_358:
        /* <DEDUP_REMOVED lines=9> */
.L_x_361:
[----:B------:R-:W-:Y:S05]  /*10900*/  BSYNC B1 ;  /* 0x0000000000017941 */ /* 0x000fea0003800000 */
.L_x_360:
        /* <DEDUP_REMOVED lines=9> */
.L_x_363:
[----:B------:R-:W-:Y:S05]  /*109a0*/  BSYNC B1 ;  /* 0x0000000000017941 */ /* 0x000fea0003800000 */
.L_x_362:
        /* <DEDUP_REMOVED lines=9> */
.L_x_365:
[----:B------:R-:W-:Y:S05]  /*10a40*/  BSYNC B1 ;  /* 0x0000000000017941 */ /* 0x000fea0003800000 */
.L_x_364:
        /* <DEDUP_REMOVED lines=9> */
.L_x_367:
[----:B------:R-:W-:Y:S05]  /*10ae0*/  BSYNC B1 ;  /* 0x0000000000017941 */ /* 0x000fea0003800000 */
.L_x_366:
        /* <DEDUP_REMOVED lines=9> */
.L_x_369:
[----:B------:R-:W-:Y:S05]  /*10b80*/  BSYNC B1 ;  /* 0x0000000000017941 */ /* 0x000fea0003800000 */
.L_x_368:
        /* <DEDUP_REMOVED lines=9> */
.L_x_371:
[----:B------:R-:W-:Y:S05]  /*10c20*/  BSYNC B1 ;  /* 0x0000000000017941 */ /* 0x000fea0003800000 */
.L_x_370:
        /* <DEDUP_REMOVED lines=9> */
.L_x_373:
[----:B------:R-:W-:Y:S05]  /*10cc0*/  BSYNC B1 ;  /* 0x0000000000017941 */ /* 0x000fea0003800000 */
.L_x_372:
        /* <DEDUP_REMOVED lines=9> */
.L_x_375:
[----:B------:R-:W-:Y:S05]  /*10d60*/  BSYNC B1 ;  /* 0x0000000000017941 */ /* 0x000fea0003800000 */
.L_x_374:
        /* <DEDUP_REMOVED lines=9> */
.L_x_377:
[----:B------:R-:W-:Y:S05]  /*10e00*/  BSYNC B1 ;  /* 0x0000000000017941 */ /* 0x000fea0003800000 */
.L_x_376:
        /* <DEDUP_REMOVED lines=9> */
.L_x_379:
[----:B------:R-:W-:Y:S05]  /*10ea0*/  BSYNC B1 ;  /* 0x0000000000017941 */ /* 0x000fea0003800000 */
.L_x_378:
        /* <DEDUP_REMOVED lines=9> */
.L_x_381:
[----:B------:R-:W-:Y:S05]  /*10f40*/  BSYNC B1 ;  /* 0x0000000000017941 */ /* 0x000fea0003800000 */
.L_x_380:
        /* <DEDUP_REMOVED lines=9> */
.L_x_383:
[----:B------:R-:W-:Y:S05]  /*10fe0*/  BSYNC B1 ;  /* 0x0000000000017941 */ /* 0x000fea0003800000 */
.L_x_382:
        /* <DEDUP_REMOVED lines=9> */
.L_x_385:
[----:B------:R-:W-:Y:S05]  /*11080*/  BSYNC B1 ;  /* 0x0000000000017941 */ /* 0x000fea0003800000 */
.L_x_384:
        /* <DEDUP_REMOVED lines=9> */
.L_x_387:
[----:B------:R-:W-:Y:S05]  /*11120*/  BSYNC B1 ;  /* 0x0000000000017941 */ /* 0x000fea0003800000 */
.L_x_386:
        /* <DEDUP_REMOVED lines=9> */
.L_x_389:
[----:B------:R-:W-:Y:S05]  /*111c0*/  BSYNC B1 ;  /* 0x0000000000017941 */ /* 0x000fea0003800000 */
.L_x_388:
        /* <DEDUP_REMOVED lines=9> */
.L_x_391:
[----:B------:R-:W-:Y:S05]  /*11260*/  BSYNC B1 ;  /* 0x0000000000017941 */ /* 0x000fea0003800000 */
.L_x_390:
        /* <DEDUP_REMOVED lines=9> */
.L_x_393:
[----:B------:R-:W-:Y:S05]  /*11300*/  BSYNC B1 ;  /* 0x0000000000017941 */ /* 0x000fea0003800000 */
.L_x_392:
        /* <DEDUP_REMOVED lines=9> */
.L_x_395:
[----:B------:R-:W-:Y:S05]  /*113a0*/  BSYNC B1 ;  /* 0x0000000000017941 */ /* 0x000fea0003800000 */
.L_x_394:
        /* <DEDUP_REMOVED lines=9> */
.L_x_397:
[----:B------:R-:W-:Y:S05]  /*11440*/  BSYNC B1 ;  /* 0x0000000000017941 */ /* 0x000fea0003800000 */
.L_x_396:
        /* <DEDUP_REMOVED lines=9> */
.L_x_399:
[----:B------:R-:W-:Y:S05]  /*114e0*/  BSYNC B1 ;  /* 0x0000000000017941 */ /* 0x000fea0003800000 */
.L_x_398:
        /* <DEDUP_REMOVED lines=9> */
.L_x_401:
[----:B------:R-:W-:Y:S05]  /*11580*/  BSYNC B1 ;  /* 0x0000000000017941 */ /* 0x000fea0003800000 */
.L_x_400:
        /* <DEDUP_REMOVED lines=9> */
.L_x_403:
[----:B------:R-:W-:Y:S05]  /*11620*/  BSYNC B1 ;  /* 0x0000000000017941 */ /* 0x000fea0003800000 */
.L_x_402:
        /* <DEDUP_REMOVED lines=9> */
.L_x_405:
[----:B------:R-:W-:Y:S05]  /*116c0*/  BSYNC B1 ;  /* 0x0000000000017941 */ /* 0x000fea0003800000 */
.L_x_404:
        /* <DEDUP_REMOVED lines=9> */
.L_x_407:
[----:B------:R-:W-:Y:S05]  /*11760*/  BSYNC B1 ;  /* 0x0000000000017941 */ /* 0x000fea0003800000 */
.L_x_406:
        /* <DEDUP_REMOVED lines=9> */
.L_x_409:
[----:B------:R-:W-:Y:S05]  /*11800*/  BSYNC B1 ;  /* 0x0000000000017941 */ /* 0x000fea0003800000 */
.L_x_408:
        /* <DEDUP_REMOVED lines=9> */
.L_x_411:
[----:B------:R-:W-:Y:S05]  /*118a0*/  BSYNC B1 ;  /* 0x0000000000017941 */ /* 0x000fea0003800000 */
.L_x_410:
        /* <DEDUP_REMOVED lines=9> */
.L_x_413:
[----:B------:R-:W-:Y:S05]  /*11940*/  BSYNC B1 ;  /* 0x0000000000017941 */ /* 0x000fea0003800000 */
.L_x_412:
        /* <DEDUP_REMOVED lines=9> */
.L_x_415:
[----:B------:R-:W-:Y:S05]  /*119e0*/  BSYNC B1 ;  /* 0x0000000000017941 */ /* 0x000fea0003800000 */
.L_x_414:
        /* <DEDUP_REMOVED lines=9> */
.L_x_417:
[----:B------:R-:W-:Y:S05]  /*11a80*/  BSYNC B1 ;  /* 0x0000000000017941 */ /* 0x000fea0003800000 */
.L_x_416:
        /* <DEDUP_REMOVED lines=9> */
.L_x_419:
[----:B------:R-:W-:Y:S05]  /*11b20*/  BSYNC B1 ;  /* 0x0000000000017941 */ /* 0x000fea0003800000 */
.L_x_418:
        /* <DEDUP_REMOVED lines=9> */
.L_x_421:
[----:B------:R-:W-:Y:S05]  /*11bc0*/  BSYNC B1 ;  /* 0x0000000000017941 */ /* 0x000fea0003800000 */
.L_x_420:
        /* <DEDUP_REMOVED lines=9> */
.L_x_423:
[----:B------:R-:W-:Y:S05]  /*11c60*/  BSYNC B1 ;  /* 0x0000000000017941 */ /* 0x000fea0003800000 */
.L_x_422:
        /* <DEDUP_REMOVED lines=9> */
.L_x_425:
[----:B------:R-:W-:Y:S05]  /*11d00*/  BSYNC B1 ;  /* 0x0000000000017941 */ /* 0x000fea0003800000 */
.L_x_424:
        /* <DEDUP_REMOVED lines=9> */
.L_x_427:
[----:B------:R-:W-:Y:S05]  /*11da0*/  BSYNC B1 ;  /* 0x0000000000017941 */ /* 0x000fea0003800000 */
.L_x_426:
        /* <DEDUP_REMOVED lines=9> */
.L_x_429:
[----:B------:R-:W-:Y:S05]  /*11e40*/  BSYNC B1 ;  /* 0x0000000000017941 */ /* 0x000fea0003800000 */
.L_x_428:
        /* <DEDUP_REMOVED lines=9> */
.L_x_431:
[----:B------:R-:W-:Y:S05]  /*11ee0*/  BSYNC B1 ;  /* 0x0000000000017941 */ /* 0x000fea0003800000 */
.L_x_430:
        /* <DEDUP_REMOVED lines=9> */
.L_x_433:
[----:B------:R-:W-:Y:S05]  /*11f80*/  BSYNC B1 ;  /* 0x0000000000017941 */ /* 0x000fea0003800000 */
.L_x_432:
        /* <DEDUP_REMOVED lines=9> */
.L_x_435:
[----:B------:R-:W-:Y:S05]  /*12020*/  BSYNC B1 ;  /* 0x0000000000017941 */ /* 0x000fea0003800000 */
.L_x_434:
        /* <DEDUP_REMOVED lines=9> */
.L_x_437:
[----:B------:R-:W-:Y:S05]  /*120c0*/  BSYNC B1 ;  /* 0x0000000000017941 */ /* 0x000fea0003800000 */
.L_x_436:
        /* <DEDUP_REMOVED lines=9> */
.L_x_439:
[----:B------:R-:W-:Y:S05]  /*12160*/  BSYNC B1 ;  /* 0x0000000000017941 */ /* 0x000fea0003800000 */
.L_x_438:
        /* <DEDUP_REMOVED lines=9> */
.L_x_441:
[----:B------:R-:W-:Y:S05]  /*12200*/  BSYNC B1 ;  /* 0x0000000000017941 */ /* 0x000fea0003800000 */
.L_x_440:
        /* <DEDUP_REMOVED lines=9> */
.L_x_443:
[----:B------:R-:W-:Y:S05]  /*122a0*/  BSYNC B1 ;  /* 0x0000000000017941 */ /* 0x000fea0003800000 */
.L_x_442:
        /* <DEDUP_REMOVED lines=9> */
.L_x_445:
[----:B------:R-:W-:Y:S05]  /*12340*/  BSYNC B1 ;  /* 0x0000000000017941 */ /* 0x000fea0003800000 */
.L_x_444:
        /* <DEDUP_REMOVED lines=9> */
.L_x_447:
[----:B------:R-:W-:Y:S05]  /*123e0*/  BSYNC B1 ;  /* 0x0000000000017941 */ /* 0x000fea0003800000 */
.L_x_446:
        /* <DEDUP_REMOVED lines=9> */
.L_x_449:
[----:B------:R-:W-:Y:S05]  /*12480*/  BSYNC B1 ;  /* 0x0000000000017941 */ /* 0x000fea0003800000 */
.L_x_448:
        /* <DEDUP_REMOVED lines=9> */
.L_x_451:
[----:B------:R-:W-:Y:S05]  /*12520*/  BSYNC B1 ;  /* 0x0000000000017941 */ /* 0x000fea0003800000 */
.L_x_450:
        /* <DEDUP_REMOVED lines=9> */
.L_x_453:
[----:B------:R-:W-:Y:S05]  /*125c0*/  BSYNC B1 ;  /* 0x0000000000017941 */ /* 0x000fea0003800000 */
.L_x_452:
        /* <DEDUP_REMOVED lines=9> */
.L_x_455:
[----:B------:R-:W-:Y:S05]  /*12660*/  BSYNC B1 ;  /* 0x0000000000017941 */ /* 0x000fea0003800000 */
.L_x_454:
        /* <DEDUP_REMOVED lines=9> */
.L_x_457:
[----:B------:R-:W-:Y:S05]  /*12700*/  BSYNC B1 ;  /* 0x0000000000017941 */ /* 0x000fea0003800000 */
.L_x_456:
        /* <DEDUP_REMOVED lines=9> */
.L_x_459:
[----:B------:R-:W-:Y:S05]  /*127a0*/  BSYNC B1 ;  /* 0x0000000000017941 */ /* 0x000fea0003800000 */
.L_x_458:
        /* <DEDUP_REMOVED lines=9> */
.L_x_461:
[----:B------:R-:W-:Y:S05]  /*12840*/  BSYNC B1 ;  /* 0x0000000000017941 */ /* 0x000fea0003800000 */
.L_x_460:
        /* <DEDUP_REMOVED lines=9> */
.L_x_463:
[----:B------:R-:W-:Y:S05]  /*128e0*/  BSYNC B1 ;  /* 0x0000000000017941 */ /* 0x000fea0003800000 */
.L_x_462:
        /* <DEDUP_REMOVED lines=9> */
.L_x_465:
[----:B------:R-:W-:Y:S05]  /*12980*/  BSYNC B1 ;  /* 0x0000000000017941 */ /* 0x000fea0003800000 */
.L_x_464:
        /* <DEDUP_REMOVED lines=9> */
.L_x_467:
[----:B------:R-:W-:Y:S05]  /*12a20*/  BSYNC B1 ;  /* 0x0000000000017941 */ /* 0x000fea0003800000 */
.L_x_466:
        /* <DEDUP_REMOVED lines=9> */
.L_x_469:
[----:B------:R-:W-:Y:S05]  /*12ac0*/  BSYNC B1 ;  /* 0x0000000000017941 */ /* 0x000fea0003800000 */
.L_x_468:
        /* <DEDUP_REMOVED lines=9> */
.L_x_471:
[----:B------:R-:W-:Y:S05]  /*12b60*/  BSYNC B1 ;  /* 0x0000000000017941 */ /* 0x000fea0003800000 */
.L_x_470:
        /* <DEDUP_REMOVED lines=9> */
.L_x_473:
[----:B------:R-:W-:Y:S05]  /*12c00*/  BSYNC B1 ;  /* 0x0000000000017941 */ /* 0x000fea0003800000 */
.L_x_472:
        /* <DEDUP_REMOVED lines=9> */
.L_x_475:
[----:B------:R-:W-:Y:S05]  /*12ca0*/  BSYNC B1 ;  /* 0x0000000000017941 */ /* 0x000fea0003800000 */
.L_x_474:
        /* <DEDUP_REMOVED lines=9> */
.L_x_477:
[----:B------:R-:W-:Y:S05]  /*12d40*/  BSYNC B1 ;  /* 0x0000000000017941 */ /* 0x000fea0003800000 */
.L_x_476:
        /* <DEDUP_REMOVED lines=9> */
.L_x_479:
[----:B------:R-:W-:Y:S05]  /*12de0*/  BSYNC B1 ;  /* 0x0000000000017941 */ /* 0x000fea0003800000 */
.L_x_478:
        /* <DEDUP_REMOVED lines=9> */
.L_x_481:
[----:B------:R-:W-:Y:S05]  /*12e80*/  BSYNC B1 ;  /* 0x0000000000017941 */ /* 0x000fea0003800000 */
.L_x_480:
        /* <DEDUP_REMOVED lines=9> */
.L_x_483:
[----:B------:R-:W-:Y:S05]  /*12f20*/  BSYNC B1 ;  /* 0x0000000000017941 */ /* 0x000fea0003800000 */
.L_x_482:
        /* <DEDUP_REMOVED lines=9> */
.L_x_485:
[----:B------:R-:W-:Y:S05]  /*12fc0*/  BSYNC B1 ;  /* 0x0000000000017941 */ /* 0x000fea0003800000 */
.L_x_484:
        /* <DEDUP_REMOVED lines=9> */
.L_x_487:
[----:B------:R-:W-:Y:S05]  /*13060*/  BSYNC B1 ;  /* 0x0000000000017941 */ /* 0x000fea0003800000 */
.L_x_486:
        /* <DEDUP_REMOVED lines=9> */
.L_x_489:
[----:B------:R-:W-:Y:S05]  /*13100*/  BSYNC B1 ;  /* 0x0000000000017941 */ /* 0x000fea0003800000 */
.L_x_488:
        /* <DEDUP_REMOVED lines=9> */
.L_x_491:
[----:B------:R-:W-:Y:S05]  /*131a0*/  BSYNC B1 ;  /* 0x0000000000017941 */ /* 0x000fea0003800000 */
.L_x_490:
        /* <DEDUP_REMOVED lines=9> */
.L_x_493:
[----:B------:R-:W-:Y:S05]  /*13240*/  BSYNC B1 ;  /* 0x0000000000017941 */ /* 0x000fea0003800000 */
.L_x_492:
        /* <DEDUP_REMOVED lines=9> */
.L_x_495:
[----:B------:R-:W-:Y:S05]  /*132e0*/  BSYNC B1 ;  /* 0x0000000000017941 */ /* 0x000fea0003800000 */
.L_x_494:
        /* <DEDUP_REMOVED lines=9> */
.L_x_497:
[----:B------:R-:W-:Y:S05]  /*13380*/  BSYNC B1 ;  /* 0x0000000000017941 */ /* 0x000fea0003800000 */
.L_x_496:
        /* <DEDUP_REMOVED lines=9> */
.L_x_499:
[----:B------:R-:W-:Y:S05]  /*13420*/  BSYNC B1 ;  /* 0x0000000000017941 */ /* 0x000fea0003800000 */
.L_x_498:
        /* <DEDUP_REMOVED lines=9> */
.L_x_501:
[----:B------:R-:W-:Y:S05]  /*134c0*/  BSYNC B1 ;  /* 0x0000000000017941 */ /* 0x000fea0003800000 */
.L_x_500:
        /* <DEDUP_REMOVED lines=9> */
.L_x_503:
[----:B------:R-:W-:Y:S05]  /*13560*/  BSYNC B1 ;  /* 0x0000000000017941 */ /* 0x000fea0003800000 */
.L_x_502:
        /* <DEDUP_REMOVED lines=9> */
.L_x_505:
[----:B------:R-:W-:Y:S05]  /*13600*/  BSYNC B1 ;  /* 0x0000000000017941 */ /* 0x000fea0003800000 */
.L_x_504:
        /* <DEDUP_REMOVED lines=9> */
.L_x_507:
[----:B------:R-:W-:Y:S05]  /*136a0*/  BSYNC B1 ;  /* 0x0000000000017941 */ /* 0x000fea0003800000 */
.L_x_506:
        /* <DEDUP_REMOVED lines=9> */
.L_x_509:
[----:B------:R-:W-:Y:S05]  /*13740*/  BSYNC B1 ;  /* 0x0000000000017941 */ /* 0x000fea0003800000 */
.L_x_508:
        /* <DEDUP_REMOVED lines=9> */
.L_x_511:
[----:B------:R-:W-:Y:S05]  /*137e0*/  BSYNC B1 ;  /* 0x0000000000017941 */ /* 0x000fea0003800000 */
.L_x_510:
        /* <DEDUP_REMOVED lines=9> */
.L_x_513:
[----:B------:R-:W-:Y:S05]  /*13880*/  BSYNC B1 ;  /* 0x0000000000017941 */ /* 0x000fea0003800000 */
.L_x_512:
        /* <DEDUP_REMOVED lines=9> */
.L_x_515:
[----:B------:R-:W-:Y:S05]  /*13920*/  BSYNC B1 ;  /* 0x0000000000017941 */ /* 0x000fea0003800000 */
.L_x_514:
        /* <DEDUP_REMOVED lines=9> */
.L_x_517:
[----:B------:R-:W-:Y:S05]  /*139c0*/  BSYNC B1 ;  /* 0x0000000000017941 */ /* 0x000fea0003800000 */
.L_x_516:
        /* <DEDUP_REMOVED lines=9> */
.L_x_519:
[----:B------:R-:W-:Y:S05]  /*13a60*/  BSYNC B1 ;  /* 0x0000000000017941 */ /* 0x000fea0003800000 */
.L_x_518:
        /* <DEDUP_REMOVED lines=9> */
.L_x_521:
[----:B------:R-:W-:Y:S05]  /*13b00*/  BSYNC B1 ;  /* 0x0000000000017941 */ /* 0x000fea0003800000 */
.L_x_520:
        /* <DEDUP_REMOVED lines=9> */
.L_x_523:
[----:B------:R-:W-:Y:S05]  /*13ba0*/  BSYNC B1 ;  /* 0x0000000000017941 */ /* 0x000fea0003800000 */
.L_x_522:
        /* <DEDUP_REMOVED lines=9> */
.L_x_525:
[----:B------:R-:W-:Y:S05]  /*13c40*/  BSYNC B1 ;  /* 0x0000000000017941 */ /* 0x000fea0003800000 */
.L_x_524:
        /* <DEDUP_REMOVED lines=9> */
.L_x_527:
[----:B------:R-:W-:Y:S05]  /*13ce0*/  BSYNC B1 ;  /* 0x0000000000017941 */ /* 0x000fea0003800000 */
.L_x_526:
        /* <DEDUP_REMOVED lines=9> */
.L_x_529:
[----:B------:R-:W-:Y:S05]  /*13d80*/  BSYNC B1 ;  /* 0x0000000000017941 */ /* 0x000fea0003800000 */
.L_x_528:
        /* <DEDUP_REMOVED lines=9> */
.L_x_531:
[----:B------:R-:W-:Y:S05]  /*13e20*/  BSYNC B1 ;  /* 0x0000000000017941 */ /* 0x000fea0003800000 */
.L_x_530:
        /* <DEDUP_REMOVED lines=9> */
.L_x_533:
[----:B------:R-:W-:Y:S05]  /*13ec0*/  BSYNC B1 ;  /* 0x0000000000017941 */ /* 0x000fea0003800000 */
.L_x_532:
        /* <DEDUP_REMOVED lines=9> */
.L_x_535:
[----:B------:R-:W-:Y:S05]  /*13f60*/  BSYNC B1 ;  /* 0x0000000000017941 */ /* 0x000fea0003800000 */
.L_x_534:
        /* <DEDUP_REMOVED lines=9> */
.L_x_537:
[----:B------:R-:W-:Y:S05]  /*14000*/  BSYNC B1 ;  /* 0x0000000000017941 */ /* 0x000fea0003800000 */
.L_x_536:
[----:B0----5:R-:W-:Y:S01]  /*14010*/  LOP3.LUT R3, R153, 0xffffe000, RZ, 0xc0, !PT ;  /* 0xffffe00099037812 */ /* 0x021fe200078ec0ff */
[----:B------:R-:W-:Y:S01]  /*14020*/  BSSY B1, `(.L_x_538) ;  /* 0x0000008000017945 */ /* 0x000fe20003800000 */
[----:B------:R-:W-:-:S03]  /*14030*/  ISETP.GT.AND P2, PT, R0, 0xf8, P1 ;  /* 0x000000f80000780c */ /* 0x000fc60000f44270 */
[----:B-1--4-:R-:W-:-:S04]  /*14040*/  FMUL R6, R3, R16 ;  /* 0x0000001003067220 */ /* 0x012fc80000400000 */
[----:B------:R-:W-:-:S05]  /*14050*/  FFMA R149, R149, R2, R6 ;  /* 0x0000000295957223 */ /* 0x000fca0000000006 */
[----:B------:R-:W-:-:S05]  /*14060*/  F2FP.TF32.F32.PACK_B R149, R149 ;  /* 0x00000095ff95723e */ /* 0x000fca00024050ff */
[----:B------:R0:W-:Y:S01]  /*14070*/  @P0 STG.E desc[UR36][R8.64+0x3e4], R149 ;  /* 0x0003e49508000986 */ /* 0x0001e2000c101924 */
[----:B------:R-:W-:Y:S05]  /*14080*/  @!P2 BRA `(.L_x_539) ;  /* 0x000000000004a947 */ /* 0x000fea0003800000 */
[----:B------:R1:W5:Y:S02]  /*14090*/  LDG.E.LTC128B R153, desc[UR36][R12.64+0x3e0] ;  /* 0x0003e0240c997981 */ /* 0x000364000c1e1920 */
.L_x_539:
[----:B------:R-:W-:Y:S05]  /*140a0*/  BSYNC B1 ;  /* 0x0000000000017941 */ /* 0x000fea0003800000 */
.L_x_538:
        /* <DEDUP_REMOVED lines=9> */
.L_x_541:
[----:B------:R-:W-:Y:S05]  /*14140*/  BSYNC B1 ;  /* 0x0000000000017941 */ /* 0x000fea0003800000 */
.L_x_540:
[----:B------:R-:W-:Y:S05]  /*14150*/  @!P1 BRA `(.L_x_542) ;  /* 0x00000050004c9947 */ /* 0x000fea0003800000 */
[----:B-----5:R-:W-:-:S05]  /*14160*/  LOP3.LUT R153, R153, 0xffffe000, RZ, 0xc0, !PT ;  /* 0xffffe00099997812 */ /* 0x020fca00078ec0ff */
[----:B------:R-:W-:-:S04]  /*14170*/  FMUL R0, R153, R16 ;  /* 0x0000001099007220 */ /* 0x000fc80000400000 */
[----:B------:R-:W-:-:S05]  /*14180*/  FFMA R151, R151, R2, R0 ;  /* 0x0000000297977223 */ /* 0x000fca0000000000 */
[----:B------:R-:W-:-:S05]  /*14190*/  F2FP.TF32.F32.PACK_B R151, R151 ;  /* 0x00000097ff97723e */ /* 0x000fca00024050ff */
[----:B------:R0:W-:Y:S01]  /*141a0*/  STG.E desc[UR36][R4.64+0x3e4], R151 ;  /* 0x0003e49704007986 */ /* 0x0001e2000c101924 */
[----:B------:R-:W-:Y:S05]  /*141b0*/  BRA `(.L_x_542) ;  /* 0x0000005000347947 */ /* 0x000fea0003800000 */
.L_x_35:
[----:B------:R-:W2:Y:S01]  /*141c0*/  LDL.LU R3, [R1] ;  /* 0x0000000001037983 */ /* 0x000ea20000300800 */
[----:B------:R-:W-:-:S03]  /*141d0*/  ULDC.64 UR4, c[0x0][0x5c0] ;  /* 0x0001700000047ab9 */ /* 0x000fc60000000a00 */
[----:B------:R-:W3:Y:S04]  /*141e0*/  LDL.LU R9, [R1+0x8] ;  /* 0x0000080001097983 */ /* 0x000ee80000300800 */
[----:B------:R-:W4:Y:S04]  /*141f0*/  LDL.LU R8, [R1+0x54] ;  /* 0x0000540001087983 */ /* 0x000f280000300800 */
[----:B------:R-:W5:Y:S04]  /*14200*/  LDL.LU R235, [R1+0x8c] ;  /* 0x00008c0001eb7983 */ /* 0x000f680000300800 */
        /* <DEDUP_REMOVED lines=91> */
[----:B------:R-:W5:Y:S01]  /*147c0*/  LDL.LU R12, [R1+0x1fc] ;  /* 0x0001fc00010c7983 */ /* 0x000f620000300800 */
[----:B--2---:R-:W-:Y:S01]  /*147d0*/  FMUL R3, R3, R2 ;  /* 0x0000000203037220 */ /* 0x004fe20000400000 */
[----:B------:R-:W-:-:S02]  /*147e0*/  LEA R4, P0, R6, UR4, 0x2 ;  /* 0x0000000406047c11 */ /* 0x000fc4000f8010ff */
[----:B------:R-:W2:Y:S02]  /*147f0*/  LDL.LU R7, [R1+0x4] ;  /* 0x0000040001077983 */ /* 0x000ea40000300800 */
[----:B------:R-:W-:Y:S02]  /*14800*/  LEA.HI.X R5, R6, UR5, R10, 0x2, P0 ;  /* 0x0000000506057c11 */ /* 0x000fe400080f140a */
[----:B------:R-:W-:Y:S01]  /*14810*/  F2FP.TF32.F32.PACK_B R3, R3 ;  /* 0x00000003ff03723e */ /* 0x000fe200024050ff */
[----:B------:R-:W5:Y:S01]  /*14820*/  LDL.LU R10, [R1+0x5c] ;  /* 0x00005c00010a7983 */ /* 0x000f620000300800 */
[----:B------:R-:W-:-:S03]  /*14830*/  ISETP.GT.AND P0, PT, R0, 0x1, P3 ;  /* 0x000000010000780c */ /* 0x000fc60001f04270 */
[----:B------:R2:W-:Y:S01]  /*14840*/  @P1 STG.E desc[UR36][R4.64], R3 ;  /* 0x0000000304001986 */ /* 0x0005e2000c101924 */
[----:B------:R-:W-:Y:S01]  /*14850*/  ISETP.GT.AND P2, PT, R158, 0x8, PT ;  /* 0x000000089e00780c */ /* 0x000fe20003f44270 */
[----:B--2---:R-:W-:-:S05]  /*14860*/  FMUL R3, R7, R2 ;  /* 0x0000000207037220 */ /* 0x004fca0000400000 */
[----:B------:R-:W-:-:S05]  /*14870*/  F2FP.TF32.F32.PACK_B R3, R3 ;  /* 0x00000003ff03723e */ /* 0x000fca00024050ff */
[----:B------:R0:W-:Y:S04]  /*14880*/  @P0 STG.E desc[UR36][R4.64+0x4], R3 ;  /* 0x0000040304000986 */ /* 0x0001e8000c101924 */
[----:B0-----:R-:W2:Y:S01]  /*14890*/  LDL.LU R3, [R1+0xc] ;  /* 0x00000c0001037983 */ /* 0x001ea20000300800 */
[----:B------:R-:W-:Y:S01]  /*148a0*/  USHF.L.U32 UR5, UR8, 0x5, URZ ;  /* 0x0000000508057899 */ /* 0x000fe2000800063f */
[----:B------:R-:W-:Y:S01]  /*148b0*/  ISETP.GT.AND P0, PT, R0, RZ, P2 ;  /* 0x000000ff0000720c */ /* 0x000fe20001704270 */
[----:B------:R-:W-:Y:S01]  /*148c0*/  USHF.L.U64.HI UR4, UR8, 0x5, UR9 ;  /* 0x0000000508047899 */ /* 0x000fe20008010209 */
[----:B---3--:R-:W-:-:S03]  /*148d0*/  FMUL R9, R9, R2 ;  /* 0x0000000209097220 */ /* 0x008fc60000400000 */
[----:B------:R-:W-:Y:S02]  /*148e0*/  IADD3 R6, P1, R4, UR5, RZ ;  /* 0x0000000504067c10 */ /* 0x000fe4000ff3e0ff */
[----:B------:R-:W-:Y:S02]  /*148f0*/  F2FP.TF32.F32.PACK_B R9, R9 ;  /* 0x00000009ff09723e */ /* 0x000fe400024050ff */
[----:B------:R-:W-:-:S05]  /*14900*/  IADD3.X R7, R5, UR4, RZ, P1, !PT ;  /* 0x0000000405077c10 */ /* 0x000fca0008ffe4ff */
[----:B------:R0:W-:Y:S01]  /*14910*/  @P0 STG.E desc[UR36][R6.64], R9 ;  /* 0x0000000906000986 */ /* 0x0001e2000c101924 */
[----:B------:R-:W-:-:S03]  /*14920*/  ISETP.GT.AND P0, PT, R0, 0x1, P2 ;  /* 0x000000010000780c */ /* 0x000fc60001704270 */
[----:B0-----:R-:W3:Y:S01]  /*14930*/  LDL.LU R9, [R1+0x60] ;  /* 0x0000600001097983 */ /* 0x001ee20000300800 */
[----:B--2---:R-:W-:-:S05]  /*14940*/  FMUL R3, R3, R2 ;  /* 0x0000000203037220 */ /* 0x004fca0000400000 */
[----:B------:R-:W-:-:S05]  /*14950*/  F2FP.TF32.F32.PACK_B R3, R3 ;  /* 0x00000003ff03723e */ /* 0x000fca00024050ff */
[----:B------:R0:W-:Y:S04]  /*14960*/  @P0 STG.E desc[UR36][R6.64+0x4], R3 ;  /* 0x0000040306000986 */ /* 0x0001e8000c101924 */
[----:B0-----:R-:W2:Y:S01]  /*14970*/  LDL.LU R3, [R1+0x10] ;  /* 0x0000100001037983 */ /* 0x001ea20000300800 */
[----:B------:R-:W-:Y:S01]  /*14980*/  ISETP.GT.AND P0, PT, R0, 0x8, P3 ;  /* 0x000000080000780c */ /* 0x000fe20001f04270 */
[----:B--2---:R-:W-:-:S05]  /*14990*/  FMUL R3, R3, R2 ;  /* 0x0000000203037220 */ /* 0x004fca0000400000 */
[----:B------:R-:W-:-:S07]  /*149a0*/  F2FP.TF32.F32.PACK_B R3, R3 ;  /* 0x00000003ff03723e */ /* 0x000fce00024050ff */
        /* <DEDUP_REMOVED lines=82> */
[C---:B------:R-:W-:Y:S02]  /*14ed0*/  ISETP.GT.AND P1, PT, R0.reuse, 0x29, P3 ;  /* 0x000000290000780c */ /* 0x040fe40001f24270 */
[----:B------:R-:W-:Y:S01]  /*14ee0*/  ISETP.GT.AND P0, PT, R0, 0x28, P2 ;  /* 0x000000280000780c */ /* 0x000fe20001704270 */
[----:B----4-:R-:W-:-:S05]  /*14ef0*/  FMUL R8, R8, R2 ;  /* 0x0000000208087220 */ /* 0x010fca0000400000 */
[----:B------:R-:W-:-:S05]  /*14f00*/  F2FP.TF32.F32.PACK_B R8, R8 ;  /* 0x00000008ff08723e */ /* 0x000fca00024050ff */
[----:B------:R0:W-:Y:S04]  /*14f10*/  @P1 STG.E desc[UR36][R4.64+0xa4], R8 ;  /* 0x0000a40804001986 */ /* 0x0001e8000c101924 */
[----:B0-----:R-:W4:Y:S01]  /*14f20*/  LDL.LU R8, [R1+0x64] ;  /* 0x0000640001087983 */ /* 0x001f220000300800 */
[----:B--2---:R-:W-:-:S05]  /*14f30*/  FMUL R3, R3, R2 ;  /* 0x0000000203037220 */ /* 0x004fca0000400000 */
[----:B------:R-:W-:-:S05]  /*14f40*/  F2FP.TF32.F32.PACK_B R3, R3 ;  /* 0x00000003ff03723e */ /* 0x000fca00024050ff */
[----:B------:R0:W-:Y:S04]  /*14f50*/  @P0 STG.E desc[UR36][R6.64+0xa0], R3 ;  /* 0x0000a00306000986 */ /* 0x0001e8000c101924 */
[----:B0-----:R-:W2:Y:S01]  /*14f60*/  LDL.LU R3, [R1+0x68] ;  /* 0x0000680001037983 */ /* 0x001ea20000300800 */
[C---:B------:R-:W-:Y:S02]  /*14f70*/  ISETP.GT.AND P1, PT, R0.reuse, 0x29, P2 ;  /* 0x000000290000780c */ /* 0x040fe40001724270 */
[----:B------:R-:W-:Y:S01]  /*14f80*/  ISETP.GT.AND P4, PT, R0, 0x30, P3 ;  /* 0x000000300000780c */ /* 0x000fe20001f84270 */
[-C--:B-----5:R-:W-:Y:S01]  /*14f90*/  FMUL R10, R10, R2.reuse ;  /* 0x000000020a0a7220 */ /* 0x0a0fe20000400000 */
[C---:B------:R-:W-:Y:S01]  /*14fa0*/  ISETP.GT.AND P5, PT, R0.reuse, 0x31, P3 ;  /* 0x000000310000780c */ /* 0x040fe20001fa4270 */
[-C--:B---3--:R-:W-:Y:S01]  /*14fb0*/  FMUL R9, R9, R2.reuse ;  /* 0x0000000209097220 */ /* 0x088fe20000400000 */
[----:B------:R-:W-:Y:S01]  /*14fc0*/  ISETP.GT.AND P0, PT, R0, 0x30, P2 ;  /* 0x000000300000780c */ /* 0x000fe20001704270 */
[----:B----4-:R-:W-:Y:S01]  /*14fd0*/  FMUL R8, R8, R2 ;  /* 0x0000000208087220 */ /* 0x010fe20000400000 */
[----:B------:R-:W-:-:S02]  /*14fe0*/  F2FP.TF32.F32.PACK_B R10, R10 ;  /* 0x0000000aff0a723e */ /* 0x000fc400024050ff */
[----:B------:R-:W-:Y:S02]  /*14ff0*/  F2FP.TF32.F32.PACK_B R9, R9 ;  /* 0x00000009ff09723e */ /* 0x000fe400024050ff */
[----:B------:R-:W-:Y:S01]  /*15000*/  F2FP.TF32.F32.PACK_B R8, R8 ;  /* 0x00000008ff08723e */ /* 0x000fe200024050ff */
[----:B------:R0:W-:Y:S04]  /*15010*/  @P1 STG.E desc[UR36][R6.64+0xa4], R10 ;  /* 0x0000a40a06001986 */ /* 0x0001e8000c101924 */
[----:B------:R1:W-:Y:S04]  /*15020*/  @P4 STG.E desc[UR36][R4.64+0xc0], R9 ;  /* 0x0000c00904004986 */ /* 0x0003e8000c101924 */
[----:B------:R3:W-:Y:S04]  /*15030*/  @P5 STG.E desc[UR36][R4.64+0xc4], R8 ;  /* 0x0000c40804005986 */ /* 0x0007e8000c101924 */
[----:B0-----:R-:W4:Y:S04]  /*15040*/  LDL.LU R10, [R1+0x6c] ;  /* 0x00006c00010a7983 */ /* 0x001f280000300800 */
[----:B-1----:R-:W5:Y:S04]  /*15050*/  LDL.LU R9, [R1+0x70] ;  /* 0x0000700001097983 */ /* 0x002f680000300800 */
[----:B---3--:R-:W3:Y:S01]  /*15060*/  LDL.LU R8, [R1+0x78] ;  /* 0x0000780001087983 */ /* 0x008ee20000300800 */
[----:B--2---:R-:W-:-:S05]  /*15070*/  FMUL R3, R3, R2 ;  /* 0x0000000203037220 */ /* 0x004fca0000400000 */
[----:B------:R-:W-:-:S05]  /*15080*/  F2FP.TF32.F32.PACK_B R3, R3 ;  /* 0x00000003ff03723e */ /* 0x000fca00024050ff */
[----:B------:R0:W-:Y:S04]  /*15090*/  @P0 STG.E desc[UR36][R6.64+0xc0], R3 ;  /* 0x0000c00306000986 */ /* 0x0001e8000c101924 */
[----:B0-----:R-:W2:Y:S01]  /*150a0*/  LDL.LU R3, [R1+0x74] ;  /* 0x0000740001037983 */ /* 0x001ea20000300800 */
[C---:B------:R-:W-:Y:S02]  /*150b0*/  ISETP.GT.AND P1, PT, R0.reuse, 0x31, P2 ;  /* 0x000000310000780c */ /* 0x040fe40001724270 */
[----:B------:R-:W-:Y:S01]  /*150c0*/  ISETP.GT.AND P4, PT, R0, 0x38, P3 ;  /* 0x000000380000780c */ /* 0x000fe20001f84270 */
[-C--:B----4-:R-:W-:Y:S01]  /*150d0*/  FMUL R10, R10, R2.reuse ;  /* 0x000000020a0a7220 */ /* 0x090fe20000400000 */
[C---:B------:R-:W-:Y:S01]  /*150e0*/  ISETP.GT.AND P5, PT, R0.reuse, 0x39, P3 ;  /* 0x000000390000780c */ /* 0x040fe20001fa4270 */
[----:B-----5:R-:W-:Y:S01]  /*150f0*/  FMUL R9, R9, R2 ;  /* 0x0000000209097220 */ /* 0x020fe20000400000 */
[----:B------:R-:W-:-:S02]  /*15100*/  ISETP.GT.AND P0, PT, R0, 0x38, P2 ;  /* 0x000000380000780c */ /* 0x000fc40001704270 */
[----:B------:R-:W-:Y:S01]  /*15110*/  F2FP.TF32.F32.PACK_B R10, R10 ;  /* 0x0000000aff0a723e */ /* 0x000fe200024050ff */
[----:B---3--:R-:W-:Y:S01]  /*15120*/  FMUL R8, R8, R2 ;  /* 0x0000000208087220 */ /* 0x008fe20000400000 */
[----:B------:R-:W-:-:S03]  /*15130*/  F2FP.TF32.F32.PACK_B R9, R9 ;  /* 0x00000009ff09723e */ /* 0x000fc600024050ff */
[----:B------:R0:W-:Y:S01]  /*15140*/  @P1 STG.E desc[UR36][R6.64+0xc4], R10 ;  /* 0x0000c40a06001986 */ /* 0x0001e2000c101924 */
[----:B------:R-:W-:-:S03]  /*15150*/  F2FP.TF32.F32.PACK_B R8, R8 ;  /* 0x00000008ff08723e */ /* 0x000fc600024050ff */
[----:B------:R1:W-:Y:S04]  /*15160*/  @P4 STG.E desc[UR36][R4.64+0xe0], R9 ;  /* 0x0000e00904004986 */ /* 0x0003e8000c101924 */
[----:B0-----:R-:W3:Y:S04]  /*15170*/  LDL.LU R10, [R1+0x80] ;  /* 0x00008000010a7983 */ /* 0x001ee80000300800 */
[----:B-1----:R-:W4:Y:S01]  /*15180*/  LDL.LU R9, [R1+0x84] ;  /* 0x0000840001097983 */ /* 0x002f220000300800 */
[----:B--2---:R-:W-:-:S05]  /*15190*/  FMUL R3, R3, R2 ;  /* 0x0000000203037220 */ /* 0x004fca0000400000 */
[----:B------:R-:W-:-:S05]  /*151a0*/  F2FP.TF32.F32.PACK_B R3, R3 ;  /* 0x00000003ff03723e */ /* 0x000fca00024050ff */
[----:B------:R0:W-:Y:S04]  /*151b0*/  @P5 STG.E desc[UR36][R4.64+0xe4], R3 ;  /* 0x0000e40304005986 */ /* 0x0001e8000c101924 */
[----:B------:R1:W-:Y:S04]  /*151c0*/  @P0 STG.E desc[UR36][R6.64+0xe0], R8 ;  /* 0x0000e00806000986 */ /* 0x0003e8000c101924 */
[----:B0-----:R-:W2:Y:S04]  /*151d0*/  LDL.LU R3, [R1+0x7c] ;  /* 0x00007c0001037983 */ /* 0x001ea80000300800 */
[----:B-1----:R-:W5:Y:S01]  /*151e0*/  LDL.LU R8, [R1+0x88] ;  /* 0x0000880001087983 */ /* 0x002f620000300800 */
[----:B------:R-:W-:-:S02]  /*151f0*/  ISETP.GT.AND P1, PT, R0, 0x39, P2 ;  /* 0x000000390000780c */ /* 0x000fc40001724270 */
[----:B------:R-:W-:Y:S01]  /*15200*/  ISETP.GT.AND P4, PT, R0, 0x40, P3 ;  /* 0x000000400000780c */ /* 0x000fe20001f84270 */
[-C--:B---3--:R-:W-:Y:S01]  /*15210*/  FMUL R10, R10, R2.reuse ;  /* 0x000000020a0a7220 */ /* 0x088fe20000400000 */
[C---:B------:R-:W-:Y:S02]  /*15220*/  ISETP.GT.AND P5, PT, R0.reuse, 0x41, P3 ;  /* 0x000000410000780c */ /* 0x040fe40001fa4270 */
[----:B------:R-:W-:Y:S01]  /*15230*/  ISETP.GT.AND P0, PT, R0, 0x40, P2 ;  /* 0x000000400000780c */ /* 0x000fe20001704270 */
[----:B----4-:R-:W-:Y:S01]  /*15240*/  FMUL R9, R9, R2 ;  /* 0x0000000209097220 */ /* 0x010fe20000400000 */
[----:B------:R-:W-:-:S04]  /*15250*/  F2FP.TF32.F32.PACK_B R10, R10 ;  /* 0x0000000aff0a723e */ /* 0x000fc800024050ff */
[----:B------:R-:W-:Y:S01]  /*15260*/  F2FP.TF32.F32.PACK_B R9, R9 ;  /* 0x00000009ff09723e */ /* 0x000fe200024050ff */
[-C--:B------:R-:W-:Y:S01]  /*15270*/  FMUL R11, R11, R2.reuse ;  /* 0x000000020b0b7220 */ /* 0x080fe20000400000 */
[----:B------:R-:W-:-:S04]  /*15280*/  FMUL R13, R13, R2 ;  /* 0x000000020d0d7220 */ /* 0x000fc80000400000 */
[----:B------:R-:W-:Y:S02]  /*15290*/  F2FP.TF32.F32.PACK_B R11, R11 ;  /* 0x0000000bff0b723e */ /* 0x000fe400024050ff */
[----:B------:R-:W-:Y:S01]  /*152a0*/  F2FP.TF32.F32.PACK_B R13, R13 ;  /* 0x0000000dff0d723e */ /* 0x000fe200024050ff */
[----:B------:R-:W-:-:S05]  /*152b0*/  FMUL R15, R15, R2 ;  /* 0x000000020f0f7220 */ /* 0x000fca0000400000 */
[----:B------:R-:W-:Y:S01]  /*152c0*/  F2FP.TF32.F32.PACK_B R15, R15 ;  /* 0x0000000fff0f723e */ /* 0x000fe200024050ff */
[----:B------:R-:W-:-:S05]  /*152d0*/  FMUL R19, R19, R2 ;  /* 0x0000000213137220 */ /* 0x000fca0000400000 */
[----:B------:R-:W-:Y:S01]  /*152e0*/  F2FP.TF32.F32.PACK_B R19, R19 ;  /* 0x00000013ff13723e */ /* 0x000fe200024050ff */
[-C--:B--2---:R-:W-:Y:S01]  /*152f0*/  FMUL R3, R3, R2.reuse ;  /* 0x0000000203037220 */ /* 0x084fe20000400000 */
[----:B-----5:R-:W-:-:S04]  /*15300*/  FMUL R8, R8, R2 ;  /* 0x0000000208087220 */ /* 0x020fc80000400000 */
[----:B------:R-:W-:Y:S02]  /*15310*/  F2FP.TF32.F32.PACK_B R3, R3 ;  /* 0x00000003ff03723e */ /* 0x000fe400024050ff */
[----:B------:R-:W-:-:S03]  /*15320*/  F2FP.TF32.F32.PACK_B R8, R8 ;  /* 0x00000008ff08723e */ /* 0x000fc600024050ff */
[----:B------:R0:W-:Y:S01]  /*15330*/  @P1 STG.E desc[UR36][R6.64+0xe4], R3 ;  /* 0x0000e40306001986 */ /* 0x0001e2000c101924 */
[----:B------:R-:W-:-:S03]  /*15340*/  ISETP.GT.AND P1, PT, R0, 0x41, P2 ;  /* 0x000000410000780c */ /* 0x000fc60001724270 */
[----:B------:R-:W-:Y:S01]  /*15350*/  @P4 STG.E desc[UR36][R4.64+0x100], R10 ;  /* 0x0001000a04004986 */ /* 0x000fe2000c101924 */
[----:B------:R-:W-:-:S03]  /*15360*/  ISETP.GT.AND P4, PT, R0, 0x48, P3 ;  /* 0x000000480000780c */ /* 0x000fc60001f84270 */
[----:B------:R-:W-:Y:S01]  /*15370*/  @P5 STG.E desc[UR36][R4.64+0x104], R9 ;  /* 0x0001040904005986 */ /* 0x000fe2000c101924 */
[----:B0-----:R-:W-:-:S03]  /*15380*/  FMUL R3, R235, R2 ;  /* 0x00000002eb037220 */ /* 0x001fc60000400000 */
[----:B------:R0:W-:Y:S02]  /*15390*/  @P0 STG.E desc[UR36][R6.64+0x100], R8 ;  /* 0x0001000806000986 */ /* 0x0001e4000c101924 */
[----:B------:R-:W-:Y:S01]  /*153a0*/  F2FP.TF32.F32.PACK_B R3, R3 ;  /* 0x00000003ff03723e */ /* 0x000fe200024050ff */
[----:B0-----:R-:W-:Y:S01]  /*153b0*/  FMUL R8, R234, R2 ;  /* 0x00000002ea087220 */ /* 0x001fe20000400000 */
[----:B------:R-:W-:-:S04]  /*153c0*/  ISETP.GT.AND P5, PT, R0, 0x49, P3 ;  /* 0x000000490000780c */ /* 0x000fc80001fa4270 */
[----:B------:R-:W-:Y:S01]  /*153d0*/  F2FP.TF32.F32.PACK_B R8, R8 ;  /* 0x00000008ff08723e */ /* 0x000fe200024050ff */
[----:B------:R0:W-:Y:S01]  /*153e0*/  @P1 STG.E desc[UR36][R6.64+0x104], R3 ;  /* 0x0001040306001986 */ /* 0x0001e2000c101924 */
[C---:B------:R-:W-:Y:S01]  /*153f0*/  ISETP.GT.AND P0, PT, R0.reuse, 0x48, P2 ;  /* 0x000000480000780c */ /* 0x040fe20001704270 */
[-C--:B------:R-:W-:Y:S01]  /*15400*/  FMUL R9, R233, R2.reuse ;  /* 0x00000002e9097220 */ /* 0x080fe20000400000 */
[C---:B------:R-:W-:Y:S01]  /*15410*/  ISETP.GT.AND P1, PT, R0.reuse, 0x49, P2 ;  /* 0x000000490000780c */ /* 0x040fe20001724270 */
[----:B------:R-:W-:Y:S01]  /*15420*/  @P4 STG.E desc[UR36][R4.64+0x120], R8 ;  /* 0x0001200804004986 */ /* 0x000fe2000c101924 */
[----:B------:R-:W-:Y:S01]  /*15430*/  ISETP.GT.AND P4, PT, R0, 0x50, P3 ;  /* 0x000000500000780c */ /* 0x000fe20001f84270 */
[----:B------:R-:W-:Y:S01]  /*15440*/  FMUL R10, R232, R2 ;  /* 0x00000002e80a7220 */ /* 0x000fe20000400000 */
[----:B------:R-:W-:-:S04]  /*15450*/  F2FP.TF32.F32.PACK_B R9, R9 ;  /* 0x00000009ff09723e */ /* 0x000fc800024050ff */
[----:B------:R-:W-:Y:S01]  /*15460*/  F2FP.TF32.F32.PACK_B R10, R10 ;  /* 0x0000000aff0a723e */ /* 0x000fe200024050ff */
[----:B------:R1:W-:Y:S01]  /*15470*/  @P5 STG.E desc[UR36][R4.64+0x124], R9 ;  /* 0x0001240904005986 */ /* 0x0003e2000c101924 */
[----:B------:R-:W-:-:S03]  /*15480*/  ISETP.GT.AND P5, PT, R0, 0x51, P3 ;  /* 0x000000510000780c */ /* 0x000fc60001fa4270 */
[----:B------:R-:W-:Y:S01]  /*15490*/  @P0 STG.E desc[UR36][R6.64+0x120], R10 ;  /* 0x0001200a06000986 */ /* 0x000fe2000c101924 */
[----:B------:R-:W-:-:S03]  /*154a0*/  ISETP.GT.AND P0, PT, R0, 0x50, P2 ;  /* 0x000000500000780c */ /* 0x000fc60001704270 */
[----:B------:R2:W-:Y:S01]  /*154b0*/  @P1 STG.E desc[UR36][R6.64+0x124], R11 ;  /* 0x0001240b06001986 */ /* 0x0005e2000c101924 */
[C---:B------:R-:W-:Y:S01]  /*154c0*/  ISETP.GT.AND P1, PT, R0.reuse, 0x51, P2 ;  /* 0x000000510000780c */ /* 0x040fe20001724270 */
[-C--:B0-----:R-:W-:Y:S02]  /*154d0*/  FMUL R3, R231, R2.reuse ;  /* 0x00000002e7037220 */ /* 0x081fe40000400000 */
[----:B------:R0:W-:Y:S01]  /*154e0*/  @P4 STG.E desc[UR36][R4.64+0x140], R13 ;  /* 0x0001400d04004986 */ /* 0x0001e2000c101924 */
[----:B------:R-:W-:Y:S01]  /*154f0*/  ISETP.GT.AND P4, PT, R0, 0x58, P3 ;  /* 0x000000580000780c */ /* 0x000fe20001f84270 */
[-C--:B-1----:R-:W-:Y:S01]  /*15500*/  FMUL R9, R230, R2.reuse ;  /* 0x00000002e6097220 */ /* 0x082fe20000400000 */
[----:B------:R-:W-:Y:S01]  /*15510*/  F2FP.TF32.F32.PACK_B R3, R3 ;  /* 0x00000003ff03723e */ /* 0x000fe200024050ff */
[----:B--2---:R-:W-:-:S03]  /*15520*/  FMUL R11, R229, R2 ;  /* 0x00000002e50b7220 */ /* 0x004fc60000400000 */
[----:B------:R-:W-:Y:S01]  /*15530*/  F2FP.TF32.F32.PACK_B R9, R9 ;  /* 0x00000009ff09723e */ /* 0x000fe200024050ff */
[----:B------:R-:W-:Y:S01]  /*15540*/  @P5 STG.E desc[UR36][R4.64+0x144], R15 ;  /* 0x0001440f04005986 */ /* 0x000fe2000c101924 */
[----:B------:R-:W-:-:S03]  /*15550*/  F2FP.TF32.F32.PACK_B R11, R11 ;  /* 0x0000000bff0b723e */ /* 0x000fc600024050ff */
[----:B------:R1:W-:Y:S01]  /*15560*/  @P0 STG.E desc[UR36][R6.64+0x140], R3 ;  /* 0x0001400306000986 */ /* 0x0003e2000c101924 */
[C---:B------:R-:W-:Y:S02]  /*15570*/  ISETP.GT.AND P5, PT, R0.reuse, 0x59, P3 ;  /* 0x000000590000780c */ /* 0x040fe40001fa4270 */
[C---:B------:R-:W-:Y:S01]  /*15580*/  ISETP.GT.AND P0, PT, R0.reuse, 0x58, P2 ;  /* 0x000000580000780c */ /* 0x040fe20001704270 */
[----:B------:R2:W-:Y:S01]  /*15590*/  @P1 STG.E desc[UR36][R6.64+0x144], R9 ;  /* 0x0001440906001986 */ /* 0x0005e2000c101924 */
[----:B------:R-:W-:Y:S01]  /*155a0*/  ISETP.GT.AND P1, PT, R0, 0x59, P2 ;  /* 0x000000590000780c */ /* 0x000fe20001724270 */
[-C--:B0-----:R-:W-:Y:S02]  /*155b0*/  FMUL R13, R228, R2.reuse ;  /* 0x00000002e40d7220 */ /* 0x081fe40000400000 */
[----:B------:R0:W-:Y:S01]  /*155c0*/  @P4 STG.E desc[UR36][R4.64+0x160], R11 ;  /* 0x0001600b04004986 */ /* 0x0001e2000c101924 */
[----:B------:R-:W-:Y:S01]  /*155d0*/  ISETP.GT.AND P4, PT, R0, 0x60, P3 ;  /* 0x000000600000780c */ /* 0x000fe20001f84270 */
[-C--:B-1----:R-:W-:Y:S01]  /*155e0*/  FMUL R3, R227, R2.reuse ;  /* 0x00000002e3037220 */ /* 0x082fe20000400000 */
[----:B------:R-:W-:Y:S01]  /*155f0*/  F2FP.TF32.F32.PACK_B R13, R13 ;  /* 0x0000000dff0d723e */ /* 0x000fe200024050ff */
[----:B--2---:R-:W-:-:S03]  /*15600*/  FMUL R9, R226, R2 ;  /* 0x00000002e2097220 */ /* 0x004fc60000400000 */
[----:B------:R-:W-:Y:S01]  /*15610*/  F2FP.TF32.F32.PACK_B R3, R3 ;  /* 0x00000003ff03723e */ /* 0x000fe200024050ff */
[----:B------:R1:W-:Y:S01]  /*15620*/  @P5 STG.E desc[UR36][R4.64+0x164], R13 ;  /* 0x0001640d04005986 */ /* 0x0003e2000c101924 */
[----:B------:R-:W-:-:S03]  /*15630*/  F2FP.TF32.F32.PACK_B R9, R9 ;  /* 0x00000009ff09723e */ /* 0x000fc600024050ff */
[----:B------:R-:W-:Y:S01]  /*15640*/  @P0 STG.E desc[UR36][R6.64+0x160], R19 ;  /* 0x0001601306000986 */ /* 0x000fe2000c101924 */
[C---:B------:R-:W-:Y:S02]  /*15650*/  ISETP.GT.AND P5, PT, R0.reuse, 0x61, P3 ;  /* 0x000000610000780c */ /* 0x040fe40001fa4270 */
[C---:B------:R-:W-:Y:S01]  /*15660*/  ISETP.GT.AND P0, PT, R0.reuse, 0x60, P2 ;  /* 0x000000600000780c */ /* 0x040fe20001704270 */
[----:B------:R2:W-:Y:S01]  /*15670*/  @P1 STG.E desc[UR36][R6.64+0x164], R3 ;  /* 0x0001640306001986 */ /* 0x0005e2000c101924 */
[C---:B------:R-:W-:Y:S01]  /*15680*/  ISETP.GT.AND P1, PT, R0.reuse, 0x61, P2 ;  /* 0x000000610000780c */ /* 0x040fe20001724270 */
[-C--:B0-----:R-:W-:Y:S02]  /*15690*/  FMUL R11, R225, R2.reuse ;  /* 0x00000002e10b7220 */ /* 0x081fe40000400000 */
[----:B------:R0:W-:Y:S01]  /*156a0*/  @P4 STG.E desc[UR36][R4.64+0x180], R9 ;  /* 0x0001800904004986 */ /* 0x0001e2000c101924 */
[----:B------:R-:W-:Y:S01]  /*156b0*/  ISETP.GT.AND P4, PT, R0, 0x68, P3 ;  /* 0x000000680000780c */ /* 0x000fe20001f84270 */
[-C--:B------:R-:W-:Y:S01]  /*156c0*/  FMUL R15, R224, R2.reuse ;  /* 0x00000002e00f7220 */ /* 0x080fe20000400000 */
[-C--:B-1----:R-:W-:Y:S01]  /*156d0*/  FMUL R13, R223, R2.reuse ;  /* 0x00000002df0d7220 */ /* 0x082fe20000400000 */
[----:B------:R-:W-:Y:S01]  /*156e0*/  F2FP.TF32.F32.PACK_B R11, R11 ;  /* 0x0000000bff0b723e */ /* 0x000fe200024050ff */
[----:B--2---:R-:W-:-:S02]  /*156f0*/  FMUL R3, R222, R2 ;  /* 0x00000002de037220 */ /* 0x004fc40000400000 */
[----:B------:R-:W-:Y:S02]  /*15700*/  F2FP.TF32.F32.PACK_B R15, R15 ;  /* 0x0000000fff0f723e */ /* 0x000fe400024050ff */
[----:B------:R-:W-:Y:S02]  /*15710*/  F2FP.TF32.F32.PACK_B R13, R13 ;  /* 0x0000000dff0d723e */ /* 0x000fe400024050ff */
[----:B------:R-:W-:Y:S01]  /*15720*/  F2FP.TF32.F32.PACK_B R3, R3 ;  /* 0x00000003ff03723e */ /* 0x000fe200024050ff */
[----:B------:R1:W-:Y:S01]  /*15730*/  @P5 STG.E desc[UR36][R4.64+0x184], R11 ;  /* 0x0001840b04005986 */ /* 0x0003e2000c101924 */
[----:B------:R-:W-:-:S03]  /*15740*/  ISETP.GT.AND P5, PT, R0, 0x69, P3 ;  /* 0x000000690000780c */ /* 0x000fc60001fa4270 */
[----:B------:R-:W-:Y:S01]  /*15750*/  @P0 STG.E desc[UR36][R6.64+0x180], R15 ;  /* 0x0001800f06000986 */ /* 0x000fe2000c101924 */
[C---:B------:R-:W-:Y:S01]  /*15760*/  ISETP.GT.AND P0, PT, R0.reuse, 0x68, P2 ;  /* 0x000000680000780c */ /* 0x040fe20001704270 */
[-C--:B0-----:R-:W-:Y:S02]  /*15770*/  FMUL R9, R221, R2.reuse ;  /* 0x00000002dd097220 */ /* 0x081fe40000400000 */
[----:B------:R0:W-:Y:S01]  /*15780*/  @P1 STG.E desc[UR36][R6.64+0x184], R13 ;  /* 0x0001840d06001986 */ /* 0x0001e2000c101924 */
[----:B------:R-:W-:Y:S01]  /*15790*/  ISETP.GT.AND P1, PT, R0, 0x69, P2 ;  /* 0x000000690000780c */ /* 0x000fe20001724270 */
[-C--:B------:R-:W-:Y:S02]  /*157a0*/  FMUL R19, R220, R2.reuse ;  /* 0x00000002dc137220 */ /* 0x080fe40000400000 */
[----:B------:R2:W-:Y:S01]  /*157b0*/  @P4 STG.E desc[UR36][R4.64+0x1a0], R3 ;  /* 0x0001a00304004986 */ /* 0x0005e2000c101924 */
[----:B------:R-:W-:Y:S01]  /*157c0*/  ISETP.GT.AND P4, PT, R0, 0x70, P3 ;  /* 0x000000700000780c */ /* 0x000fe20001f84270 */
[----:B-1----:R-:W-:Y:S01]  /*157d0*/  FMUL R11, R219, R2 ;  /* 0x00000002db0b7220 */ /* 0x002fe20000400000 */
[----:B------:R-:W-:-:S02]  /*157e0*/  F2FP.TF32.F32.PACK_B R9, R9 ;  /* 0x00000009ff09723e */ /* 0x000fc400024050ff */
[----:B------:R-:W-:Y:S01]  /*157f0*/  F2FP.TF32.F32.PACK_B R19, R19 ;  /* 0x00000013ff13723e */ /* 0x000fe200024050ff */
[-C--:B0-----:R-:W-:Y:S01]  /*15800*/  FMUL R13, R218, R2.reuse ;  /* 0x00000002da0d7220 */ /* 0x081fe20000400000 */
[----:B------:R-:W-:Y:S01]  /*15810*/  F2FP.TF32.F32.PACK_B R11, R11 ;  /* 0x0000000bff0b723e */ /* 0x000fe200024050ff */
[----:B------:R0:W-:Y:S03]  /*15820*/  @P5 STG.E desc[UR36][R4.64+0x1a4], R9 ;  /* 0x0001a40904005986 */ /* 0x0001e6000c101924 */
[----:B------:R-:W-:Y:S01]  /*15830*/  F2FP.TF32.F32.PACK_B R13, R13 ;  /* 0x0000000dff0d723e */ /* 0x000fe200024050ff */
[----:B------:R-:W-:Y:S01]  /*15840*/  @P0 STG.E desc[UR36][R6.64+0x1a0], R19 ;  /* 0x0001a01306000986 */ /* 0x000fe2000c101924 */
[C---:B------:R-:W-:Y:S02]  /*15850*/  ISETP.GT.AND P5, PT, R0.reuse, 0x71, P3 ;  /* 0x000000710000780c */ /* 0x040fe40001fa4270 */
[C---:B------:R-:W-:Y:S01]  /*15860*/  ISETP.GT.AND P0, PT, R0.reuse, 0x70, P2 ;  /* 0x000000700000780c */ /* 0x040fe20001704270 */
[----:B------:R1:W-:Y:S01]  /*15870*/  @P1 STG.E desc[UR36][R6.64+0x1a4], R11 ;  /* 0x0001a40b06001986 */ /* 0x0003e2000c101924 */
[----:B------:R-:W-:Y:S01]  /*15880*/  ISETP.GT.AND P1, PT, R0, 0x71, P2 ;  /* 0x000000710000780c */ /* 0x000fe20001724270 */
[----:B--2---:R-:W-:-:S02]  /*15890*/  FMUL R3, R217, R2 ;  /* 0x00000002d9037220 */ /* 0x004fc40000400000 */
[----:B------:R2:W-:Y:S01]  /*158a0*/  @P4 STG.E desc[UR36][R4.64+0x1c0], R13 ;  /* 0x0001c00d04004986 */ /* 0x0005e2000c101924 */
[----:B------:R-:W-:Y:S01]  /*158b0*/  ISETP.GT.AND P4, PT, R0, 0x78, P3 ;  /* 0x000000780000780c */ /* 0x000fe20001f84270 */
[-C--:B------:R-:W-:Y:S01]  /*158c0*/  FMUL R15, R216, R2.reuse ;  /* 0x00000002d80f7220 */ /* 0x080fe20000400000 */
[-C--:B0-----:R-:W-:Y:S01]  /*158d0*/  FMUL R9, R215, R2.reuse ;  /* 0x00000002d7097220 */ /* 0x081fe20000400000 */
[----:B------:R-:W-:Y:S01]  /*158e0*/  F2FP.TF32.F32.PACK_B R3, R3 ;  /* 0x00000003ff03723e */ /* 0x000fe200024050ff */
[----:B-1----:R-:W-:Y:S02]  /*158f0*/  FMUL R11, R214, R2 ;  /* 0x00000002d60b7220 */ /* 0x002fe40000400000 */
[----:B------:R-:W-:Y:S02]  /*15900*/  F2FP.TF32.F32.PACK_B R15, R15 ;  /* 0x0000000fff0f723e */ /* 0x000fe400024050ff */
[----:B------:R-:W-:Y:S02]  /*15910*/  F2FP.TF32.F32.PACK_B R9, R9 ;  /* 0x00000009ff09723e */ /* 0x000fe400024050ff */
[----:B------:R-:W-:Y:S01]  /*15920*/  F2FP.TF32.F32.PACK_B R11, R11 ;  /* 0x0000000bff0b723e */ /* 0x000fe200024050ff */
[----:B------:R0:W-:Y:S01]  /*15930*/  @P5 STG.E desc[UR36][R4.64+0x1c4], R3 ;  /* 0x0001c40304005986 */ /* 0x0001e2000c101924 */
[----:B------:R-:W-:-:S03]  /*15940*/  ISETP.GT.AND P5, PT, R0, 0x79, P3 ;  /* 0x000000790000780c */ /* 0x000fc60001fa4270 */
[----:B------:R-:W-:Y:S01]  /*15950*/  @P0 STG.E desc[UR36][R6.64+0x1c0], R15 ;  /* 0x0001c00f06000986 */ /* 0x000fe2000c101924 */
[C---:B------:R-:W-:Y:S01]  /*15960*/  ISETP.GT.AND P0, PT, R0.reuse, 0x78, P2 ;  /* 0x000000780000780c */ /* 0x040fe20001704270 */
[-C--:B--2---:R-:W-:Y:S02]  /*15970*/  FMUL R13, R213, R2.reuse ;  /* 0x00000002d50d7220 */ /* 0x084fe40000400000 */
[----:B------:R1:W-:Y:S01]  /*15980*/  @P1 STG.E desc[UR36][R6.64+0x1c4], R9 ;  /* 0x0001c40906001986 */ /* 0x0003e2000c101924 */
[----:B------:R-:W-:Y:S01]  /*15990*/  ISETP.GT.AND P1, PT, R0, 0x79, P2 ;  /* 0x000000790000780c */ /* 0x000fe20001724270 */
[-C--:B------:R-:W-:Y:S02]  /*159a0*/  FMUL R19, R212, R2.reuse ;  /* 0x00000002d4137220 */ /* 0x080fe40000400000 */
[----:B------:R2:W-:Y:S01]  /*159b0*/  @P4 STG.E desc[UR36][R4.64+0x1e0], R11 ;  /* 0x0001e00b04004986 */ /* 0x0005e2000c101924 */
[----:B------:R-:W-:Y:S01]  /*159c0*/  ISETP.GT.AND P4, PT, R0, 0x80, P3 ;  /* 0x000000800000780c */ /* 0x000fe20001f84270 */
[----:B0-----:R-:W-:Y:S01]  /*159d0*/  FMUL R3, R211, R2 ;  /* 0x00000002d3037220 */ /* 0x001fe20000400000 */
[----:B------:R-:W-:-:S02]  /*159e0*/  F2FP.TF32.F32.PACK_B R13, R13 ;  /* 0x0000000dff0d723e */ /* 0x000fc400024050ff */
[----:B------:R-:W-:Y:S01]  /*159f0*/  F2FP.TF32.F32.PACK_B R19, R19 ;  /* 0x00000013ff13723e */ /* 0x000fe200024050ff */
[-C--:B-1----:R-:W-:Y:S01]  /*15a00*/  FMUL R9, R210, R2.reuse ;  /* 0x00000002d2097220 */ /* 0x082fe20000400000 */
        /* <DEDUP_REMOVED lines=204> */
[----:B------:R-:W-:Y:S01]  /*166d0*/  ISETP.GT.AND P6, PT, R0, 0xe9, P3 ;  /* 0x000000e90000780c */ /* 0x000fe20001fc4270 */
[-C--:B0-----:R-:W-:Y:S01]  /*166e0*/  FMUL R13, R159, R2.reuse ;  /* 0x000000029f0d7220 */ /* 0x081fe20000400000 */
[----:B------:R-:W-:Y:S01]  /*166f0*/  F2FP.TF32.F32.PACK_B R11, R11 ;  /* 0x0000000bff0b723e */ /* 0x000fe200024050ff */
[-C--:B-1----:R-:W-:Y:S01]  /*16700*/  FMUL R3, R157, R2.reuse ;  /* 0x000000029d037220 */ /* 0x082fe20000400000 */
[----:B------:R-:W-:Y:S01]  /*16710*/  F2FP.TF32.F32.PACK_B R15, R15 ;  /* 0x0000000fff0f723e */ /* 0x000fe200024050ff */
[----:B--2---:R-:W-:Y:S01]  /*16720*/  FMUL R9, R156, R2 ;  /* 0x000000029c097220 */ /* 0x004fe20000400000 */
[----:B------:R-:W-:Y:S02]  /*16730*/  F2FP.TF32.F32.PACK_B R13, R13 ;  /* 0x0000000dff0d723e */ /* 0x000fe400024050ff */
[----:B------:R-:W-:Y:S01]  /*16740*/  F2FP.TF32.F32.PACK_B R3, R3 ;  /* 0x00000003ff03723e */ /* 0x000fe200024050ff */
[----:B------:R0:W-:Y:S01]  /*16750*/  @P5 STG.E desc[UR36][R4.64+0x384], R11 ;  /* 0x0003840b04005986 */ /* 0x0001e2000c101924 */
[----:B------:R-:W-:-:S03]  /*16760*/  F2FP.TF32.F32.PACK_B R9, R9 ;  /* 0x00000009ff09723e */ /* 0x000fc600024050ff */
[----:B------:R-:W-:Y:S01]  /*16770*/  @P0 STG.E desc[UR36][R6.64+0x380], R15 ;  /* 0x0003800f06000986 */ /* 0x000fe2000c101924 */
[----:B------:R-:W-:-:S03]  /*16780*/  ISETP.GT.AND P0, PT, R0, 0xe8, P2 ;  /* 0x000000e80000780c */ /* 0x000fc60001704270 */
[----:B------:R1:W-:Y:S01]  /*16790*/  @P1 STG.E desc[UR36][R6.64+0x384], R13 ;  /* 0x0003840d06001986 */ /* 0x0003e2000c101924 */
[----:B------:R-:W-:-:S03]  /*167a0*/  ISETP.GT.AND P5, PT, R0, 0xe9, P2 ;  /* 0x000000e90000780c */ /* 0x000fc600017a4270 */
[----:B------:R2:W-:Y:S01]  /*167b0*/  @P4 STG.E desc[UR36][R4.64+0x3a0], R3 ;  /* 0x0003a00304004986 */ /* 0x0005e2000c101924 */
[-C--:B------:R-:W-:Y:S01]  /*167c0*/  FMUL R19, R155, R2.reuse ;  /* 0x000000029b137220 */ /* 0x080fe20000400000 */
[C---:B------:R-:W-:Y:S02]  /*167d0*/  ISETP.GT.AND P4, PT, R0.reuse, 0xf1, P3 ;  /* 0x000000f10000780c */ /* 0x040fe40001f84270 */
[----:B------:R3:W-:Y:S01]  /*167e0*/  @P6 STG.E desc[UR36][R4.64+0x3a4], R9 ;  /* 0x0003a40904006986 */ /* 0x0007e2000c101924 */
[----:B------:R-:W-:Y:S01]  /*167f0*/  ISETP.GT.AND P6, PT, R0, 0xf0, P3 ;  /* 0x000000f00000780c */ /* 0x000fe20001fc4270 */
[-C--:B0-----:R-:W-:Y:S01]  /*16800*/  FMUL R11, R154, R2.reuse ;  /* 0x000000029a0b7220 */ /* 0x081fe20000400000 */
[-C--:B-1----:R-:W-:Y:S01]  /*16810*/  FMUL R13, R153, R2.reuse ;  /* 0x00000002990d7220 */ /* 0x082fe20000400000 */
[----:B------:R-:W-:Y:S01]  /*16820*/  F2FP.TF32.F32.PACK_B R19, R19 ;  /* 0x00000013ff13723e */ /* 0x000fe200024050ff */
[----:B--2---:R-:W-:Y:S02]  /*16830*/  FMUL R3, R23, R2 ;  /* 0x0000000217037220 */ /* 0x004fe40000400000 */
[----:B------:R-:W-:-:S02]  /*16840*/  F2FP.TF32.F32.PACK_B R11, R11 ;  /* 0x0000000bff0b723e */ /* 0x000fc400024050ff */
[----:B------:R-:W-:Y:S02]  /*16850*/  F2FP.TF32.F32.PACK_B R13, R13 ;  /* 0x0000000dff0d723e */ /* 0x000fe400024050ff */
[----:B------:R-:W-:Y:S01]  /*16860*/  F2FP.TF32.F32.PACK_B R3, R3 ;  /* 0x00000003ff03723e */ /* 0x000fe200024050ff */
[----:B------:R0:W-:Y:S04]  /*16870*/  @P0 STG.E desc[UR36][R6.64+0x3a0], R19 ;  /* 0x0003a01306000986 */ /* 0x0001e8000c101924 */
[----:B------:R1:W-:Y:S04]  /*16880*/  @P5 STG.E desc[UR36][R6.64+0x3a4], R11 ;  /* 0x0003a40b06005986 */ /* 0x0003e8000c101924 */
[----:B------:R-:W-:Y:S01]  /*16890*/  @P6 STG.E desc[UR36][R4.64+0x3c0], R13 ;  /* 0x0003c00d04006986 */ /* 0x000fe2000c101924 */
[----:B------:R-:W-:-:S03]  /*168a0*/  ISETP.GT.AND P6, PT, R0, 0xf0, P2 ;  /* 0x000000f00000780c */ /* 0x000fc600017c4270 */
[----:B------:R2:W-:Y:S01]  /*168b0*/  @P4 STG.E desc[UR36][R4.64+0x3c4], R3 ;  /* 0x0003c40304004986 */ /* 0x0005e2000c101924 */
[C---:B------:R-:W-:Y:S02]  /*168c0*/  ISETP.GT.AND P4, PT, R0.reuse, 0xf8, P3 ;  /* 0x000000f80000780c */ /* 0x040fe40001f84270 */
[C---:B------:R-:W-:Y:S02]  /*168d0*/  ISETP.GT.AND P3, PT, R0.reuse, 0xf9, P3 ;  /* 0x000000f90000780c */ /* 0x040fe40001f64270 */
[----:B------:R-:W-:Y:S01]  /*168e0*/  ISETP.GT.AND P5, PT, R0, 0xf1, P2 ;  /* 0x000000f10000780c */ /* 0x000fe200017a4270 */
[-C--:B---3--:R-:W-:Y:S01]  /*168f0*/  FMUL R9, R22, R2.reuse ;  /* 0x0000000216097220 */ /* 0x088fe20000400000 */
[-C--:B------:R-:W-:Y:S01]  /*16900*/  FMUL R15, R21, R2.reuse ;  /* 0x00000002150f7220 */ /* 0x080fe20000400000 */
[-C--:B0-----:R-:W-:Y:S01]  /*16910*/  FMUL R19, R20, R2.reuse ;  /* 0x0000000214137220 */ /* 0x081fe20000400000 */
[----:B------:R-:W-:Y:S01]  /*16920*/  FMUL R21, R18, R2 ;  /* 0x0000000212157220 */ /* 0x000fe20000400000 */
[----:B------:R-:W-:Y:S01]  /*16930*/  USHF.L.U32 UR12, UR8, 0x9, URZ ;  /* 0x00000009080c7899 */ /* 0x000fe2000800063f */
[----:B------:R-:W-:-:S02]  /*16940*/  F2FP.TF32.F32.PACK_B R9, R9 ;  /* 0x00000009ff09723e */ /* 0x000fc400024050ff */
[----:B------:R-:W-:Y:S01]  /*16950*/  F2FP.TF32.F32.PACK_B R15, R15 ;  /* 0x0000000fff0f723e */ /* 0x000fe200024050ff */
[----:B------:R-:W-:Y:S01]  /*16960*/  USHF.L.U64.HI UR11, UR8, 0x9, UR9 ;  /* 0x00000009080b7899 */ /* 0x000fe20008010209 */
[----:B------:R-:W-:Y:S01]  /*16970*/  F2FP.TF32.F32.PACK_B R19, R19 ;  /* 0x00000013ff13723e */ /* 0x000fe200024050ff */
[----:B------:R-:W-:Y:S01]  /*16980*/  @P3 IMAD.MOV.U32 R10, RZ, RZ, R4 ;  /* 0x000000ffff0a3224 */ /* 0x000fe200078e0004 */
[----:B------:R-:W-:Y:S01]  /*16990*/  F2FP.TF32.F32.PACK_B R21, R21 ;  /* 0x00000015ff15723e */ /* 0x000fe200024050ff */
[----:B-1----:R-:W-:Y:S01]  /*169a0*/  @P3 IMAD.MOV.U32 R11, RZ, RZ, R5 ;  /* 0x000000ffff0b3224 */ /* 0x002fe200078e0005 */
[----:B------:R0:W-:Y:S01]  /*169b0*/  @P6 STG.E desc[UR36][R6.64+0x3c0], R9 ;  /* 0x0003c00906006986 */ /* 0x0001e2000c101924 */
[----:B--2---:R-:W-:-:S03]  /*169c0*/  IMAD.U32 R3, RZ, RZ, UR12 ;  /* 0x0000000cff037e24 */ /* 0x004fc6000f8e00ff */
[----:B------:R-:W-:Y:S01]  /*169d0*/  @P5 STG.E desc[UR36][R6.64+0x3c4], R15 ;  /* 0x0003c40f06005986 */ /* 0x000fe2000c101924 */
[----:B------:R-:W-:-:S03]  /*169e0*/  ISETP.GT.AND P1, PT, R158, 0x80, PT ;  /* 0x000000809e00780c */ /* 0x000fc60003f24270 */
[----:B------:R1:W-:Y:S01]  /*169f0*/  @P4 STG.E desc[UR36][R4.64+0x3e0], R19 ;  /* 0x0003e01304004986 */ /* 0x0003e2000c101924 */
[C---:B------:R-:W-:Y:S02]  /*16a00*/  ISETP.GT.AND P4, PT, R0.reuse, 0xf8, P2 ;  /* 0x000000f80000780c */ /* 0x040fe40001784270 */
[----:B------:R-:W-:Y:S01]  /*16a10*/  ISETP.GT.AND P2, PT, R0, 0xf9, P2 ;  /* 0x000000f90000780c */ /* 0x000fe20001744270 */
[----:B------:R2:W-:Y:S01]  /*16a20*/  @P3 STG.E desc[UR36][R10.64+0x3e4], R21 ;  /* 0x0003e4150a003986 */ /* 0x0005e2000c101924 */
[----:B0-----:R-:W-:Y:S01]  /*16a30*/  IMAD.U32 R9, RZ, RZ, UR11 ;  /* 0x0000000bff097e24 */ /* 0x001fe2000f8e00ff */
[----:B------:R-:W-:Y:S01]  /*16a40*/  IADD3 R8, P3, P6, R4, UR5, R3 ;  /* 0x0000000504087c10 */ /* 0x000fe2000fe7e003 */
[-C--:B------:R-:W-:Y:S01]  /*16a50*/  FMUL R23, R14, R2.reuse ;  /* 0x000000020e177220 */ /* 0x080fe20000400000 */
[-C--:B------:R-:W-:Y:S01]  /*16a60*/  FMUL R13, R12, R2.reuse ;  /* 0x000000020c0d7220 */ /* 0x080fe20000400000 */
[----:B------:R-:W-:Y:S02]  /*16a70*/  ISETP.GT.AND P5, PT, R0, RZ, P1 ;  /* 0x000000ff0000720c */ /* 0x000fe40000fa4270 */
[----:B------:R-:W-:Y:S01]  /*16a80*/  IADD3.X R9, R5, UR4, R9, P3, P6 ;  /* 0x0000000405097c10 */ /* 0x000fe20009fec409 */
[----:B------:R-:W-:Y:S01]  /*16a90*/  FMUL R3, R24, R2 ;  /* 0x0000000218037220 */ /* 0x000fe20000400000 */
[----:B------:R-:W-:-:S02]  /*16aa0*/  ISETP.GT.AND P3, PT, R0, 0x1, P1 ;  /* 0x000000010000780c */ /* 0x000fc40000f64270 */
[----:B------:R-:W-:Y:S01]  /*16ab0*/  F2FP.TF32.F32.PACK_B R23, R23 ;  /* 0x00000017ff17723e */ /* 0x000fe200024050ff */
[----:B------:R-:W-:Y:S01]  /*16ac0*/  FMUL R25, R25, R2 ;  /* 0x0000000219197220 */ /* 0x000fe20000400000 */
[----:B-1----:R-:W-:Y:S02]  /*16ad0*/  IADD3 R4, P6, R4, UR12, RZ ;  /* 0x0000000c04047c10 */ /* 0x002fe4000ffde0ff */
[----:B------:R-:W-:Y:S02]  /*16ae0*/  F2FP.TF32.F32.PACK_B R13, R13 ;  /* 0x0000000dff0d723e */ /* 0x000fe400024050ff */
[----:B------:R-:W-:Y:S01]  /*16af0*/  ISETP.GT.AND P0, PT, R158, 0x88, PT ;  /* 0x000000889e00780c */ /* 0x000fe20003f04270 */
[----:B------:R-:W-:Y:S01]  /*16b00*/  @P4 STG.E desc[UR36][R6.64+0x3e0], R23 ;  /* 0x0003e01706004986 */ /* 0x000fe2000c101924 */
[----:B------:R-:W-:Y:S02]  /*16b10*/  IADD3.X R5, R5, UR11, RZ, P6, !PT ;  /* 0x0000000b05057c10 */ /* 0x000fe4000b7fe4ff */
[----:B------:R-:W-:Y:S01]  /*16b20*/  F2FP.TF32.F32.PACK_B R3, R3 ;  /* 0x00000003ff03723e */ /* 0x000fe200024050ff */
[----:B------:R-:W-:Y:S01]  /*16b30*/  @P2 STG.E desc[UR36][R6.64+0x3e4], R13 ;  /* 0x0003e40d06002986 */ /* 0x000fe2000c101924 */
[----:B------:R-:W-:-:S02]  /*16b40*/  F2FP.TF32.F32.PACK_B R25, R25 ;  /* 0x00000019ff19723e */ /* 0x000fc400024050ff */
[----:B------:R-:W-:Y:S01]  /*16b50*/  ISETP.GT.AND P2, PT, R0, RZ, P0 ;  /* 0x000000ff0000720c */ /* 0x000fe20000744270 */
[----:B------:R0:W-:Y:S01]  /*16b60*/  @P5 STG.E desc[UR36][R4.64], R3 ;  /* 0x0000000304005986 */ /* 0x0001e2000c101924 */
[-C--:B------:R-:W-:Y:S01]  /*16b70*/  FMUL R15, R26, R2.reuse ;  /* 0x000000021a0f7220 */ /* 0x080fe20000400000 */
[----:B------:R-:W-:Y:S02]  /*16b80*/  ISETP.GT.AND P4, PT, R0, 0x1, P0 ;  /* 0x000000010000780c */ /* 0x000fe40000784270 */
[----:B--2---:R-:W-:Y:S01]  /*16b90*/  IADD3 R10, P5, R4, UR5, RZ ;  /* 0x00000005040a7c10 */ /* 0x004fe2000ffbe0ff */
[----:B------:R-:W-:Y:S01]  /*16ba0*/  @P3 STG.E desc[UR36][R4.64+0x4], R25 ;  /* 0x0000041904003986 */ /* 0x000fe2000c101924 */
[----:B------:R-:W-:Y:S01]  /*16bb0*/  ISETP.GT.AND P3, PT, R0, 0x8, P1 ;  /* 0x000000080000780c */ /* 0x000fe20000f64270 */
[-C--:B------:R-:W-:Y:S01]  /*16bc0*/  FMUL R27, R27, R2.reuse ;  /* 0x000000021b1b7220 */ /* 0x080fe20000400000 */
[----:B------:R-:W-:Y:S02]  /*16bd0*/  F2FP.TF32.F32.PACK_B R15, R15 ;  /* 0x0000000fff0f723e */ /* 0x000fe400024050ff */
[----:B------:R-:W-:Y:S01]  /*16be0*/  IADD3.X R11, R5, UR4, RZ, P5, !PT ;  /* 0x00000004050b7c10 */ /* 0x000fe2000affe4ff */
[----:B0-----:R-:W-:Y:S01]  /*16bf0*/  FMUL R3, R28, R2 ;  /* 0x000000021c037220 */ /* 0x001fe20000400000 */
[----:B------:R-:W-:-:S02]  /*16c00*/  F2FP.TF32.F32.PACK_B R27, R27 ;  /* 0x0000001bff1b723e */ /* 0x000fc400024050ff */
[C---:B------:R-:W-:Y:S01]  /*16c10*/  ISETP.GT.AND P5, PT, R0.reuse, 0x9, P1 ;  /* 0x000000090000780c */ /* 0x040fe20000fa4270 */
[----:B------:R-:W-:Y:S01]  /*16c20*/  @P2 STG.E desc[UR36][R10.64], R15 ;  /* 0x0000000f0a002986 */ /* 0x000fe2000c101924 */
[----:B------:R-:W-:Y:S02]  /*16c30*/  F2FP.TF32.F32.PACK_B R3, R3 ;  /* 0x00000003ff03723e */ /* 0x000fe400024050ff */
[----:B------:R-:W-:Y:S01]  /*16c40*/  ISETP.GT.AND P2, PT, R0, 0x8, P0 ;  /* 0x000000080000780c */ /* 0x000fe20000744270 */
[-C--:B------:R-:W-:Y:S01]  /*16c50*/  FMUL R29, R29, R2.reuse ;  /* 0x000000021d1d7220 */ /* 0x080fe20000400000 */
[----:B------:R0:W-:Y:S01]  /*16c60*/  @P4 STG.E desc[UR36][R10.64+0x4], R27 ;  /* 0x0000041b0a004986 */ /* 0x0001e2000c101924 */
[----:B------:R-:W-:Y:S01]  /*16c70*/  FMUL R13, R30, R2 ;  /* 0x000000021e0d7220 */ /* 0x000fe20000400000 */
[----:B------:R-:W-:Y:S02]  /*16c80*/  IADD3 R6, P4, R4, UR5, RZ ;  /* 0x0000000504067c10 */ /* 0x000fe4000ff9e0ff */
[----:B------:R1:W-:Y:S01]  /*16c90*/  @P3 STG.E desc[UR36][R4.64+0x20], R3 ;  /* 0x0000200304003986 */ /* 0x0003e2000c101924 */
[----:B------:R-:W-:-:S02]  /*16ca0*/  ISETP.GT.AND P3, PT, R0, 0x9, P0 ;  /* 0x000000090000780c */ /* 0x000fc40000764270 */
[----:B------:R-:W-:Y:S01]  /*16cb0*/  F2FP.TF32.F32.PACK_B R29, R29 ;  /* 0x0000001dff1d723e */ /* 0x000fe200024050ff */
[----:B------:R-:W-:Y:S01]  /*16cc0*/  FMUL R31, R31, R2 ;  /* 0x000000021f1f7220 */ /* 0x000fe20000400000 */
[----:B------:R-:W-:Y:S02]  /*16cd0*/  F2FP.TF32.F32.PACK_B R13, R13 ;  /* 0x0000000dff0d723e */ /* 0x000fe400024050ff */
[----:B------:R-:W-:Y:S01]  /*16ce0*/  IADD3.X R7, R5, UR4, RZ, P4, !PT ;  /* 0x0000000405077c10 */ /* 0x000fe2000a7fe4ff */
[----:B------:R-:W-:Y:S01]  /*16cf0*/  @P5 STG.E desc[UR36][R4.64+0x24], R29 ;  /* 0x0000241d04005986 */ /* 0x000fe2000c101924 */
[----:B------:R-:W-:-:S03]  /*16d00*/  F2FP.TF32.F32.PACK_B R31, R31 ;  /* 0x0000001fff1f723e */ /* 0x000fc600024050ff */
[----:B------:R2:W-:Y:S01]  /*16d10*/  @P2 STG.E desc[UR36][R6.64+0x20], R13 ;  /* 0x0000200d06002986 */ /* 0x0005e2000c101924 */
[C---:B------:R-:W-:Y:S02]  /*16d20*/  ISETP.GT.AND P2, PT, R0.reuse, 0x10, P0 ;  /* 0x000000100000780c */ /* 0x040fe40000744270 */
[C---:B------:R-:W-:Y:S01]  /*16d30*/  ISETP.GT.AND P4, PT, R0.reuse, 0x10, P1 ;  /* 0x000000100000780c */ /* 0x040fe20000f84270 */
[----:B------:R-:W-:Y:S01]  /*16d40*/  @P3 STG.E desc[UR36][R8.64+0x24], R31 ;  /* 0x0000241f08003986 */ /* 0x000fe2000c101924 */
[----:B------:R-:W-:Y:S01]  /*16d50*/  ISETP.GT.AND P5, PT, R0, 0x11, P1 ;  /* 0x000000110000780c */ /* 0x000fe20000fa4270 */
[-C--:B0-----:R-:W-:Y:S01]  /*16d60*/  FMUL R11, R32, R2.reuse ;  /* 0x00000002200b7220 */ /* 0x081fe20000400000 */
[----:B------:R-:W-:Y:S01]  /*16d70*/  ISETP.GT.AND P3, PT, R0, 0x11, P0 ;  /* 0x000000110000780c */ /* 0x000fe20000764270 */
[-C--:B------:R-:W-:Y:S01]  /*16d80*/  FMUL R33, R33, R2.reuse ;  /* 0x0000000221217220 */ /* 0x080fe20000400000 */
[----:B-1----:R-:W-:Y:S02]  /*16d90*/  FMUL R3, R34, R2 ;  /* 0x0000000222037220 */ /* 0x002fe40000400000 */
[----:B------:R-:W-:-:S02]  /*16da0*/  F2FP.TF32.F32.PACK_B R11, R11 ;  /* 0x0000000bff0b723e */ /* 0x000fc400024050ff */
[----:B------:R-:W-:Y:S01]  /*16db0*/  F2FP.TF32.F32.PACK_B R33, R33 ;  /* 0x00000021ff21723e */ /* 0x000fe200024050ff */
[----:B--2---:R-:W-:Y:S01]  /*16dc0*/  @P2 IMAD.MOV.U32 R6, RZ, RZ, R8 ;  /* 0x000000ffff062224 */ /* 0x004fe200078e0008 */
[----:B------:R-:W-:Y:S01]  /*16dd0*/  F2FP.TF32.F32.PACK_B R3, R3 ;  /* 0x00000003ff03723e */ /* 0x000fe200024050ff */
[----:B------:R-:W-:Y:S02]  /*16de0*/  @P2 IMAD.MOV.U32 R7, RZ, RZ, R9 ;  /* 0x000000ffff072224 */ /* 0x000fe400078e0009 */
[----:B------:R-:W-:Y:S01]  /*16df0*/  FMUL R35, R35, R2 ;  /* 0x0000000223237220 */ /* 0x000fe20000400000 */
[----:B------:R-:W-:Y:S04]  /*16e00*/  @P4 STG.E desc[UR36][R4.64+0x40], R11 ;  /* 0x0000400b04004986 */ /* 0x000fe8000c101924 */
[----:B------:R-:W-:Y:S01]  /*16e10*/  @P5 STG.E desc[UR36][R4.64+0x44], R33 ;  /* 0x0000442104005986 */ /* 0x000fe2000c101924 */
[----:B------:R-:W-:-:S03]  /*16e20*/  F2FP.TF32.F32.PACK_B R35, R35 ;  /* 0x00000023ff23723e */ /* 0x000fc600024050ff */
[----:B------:R0:W-:Y:S01]  /*16e30*/  @P2 STG.E desc[UR36][R6.64+0x40], R3 ;  /* 0x0000400306002986 */ /* 0x0001e2000c101924 */
[C---:B------:R-:W-:Y:S02]  /*16e40*/  ISETP.GT.AND P2, PT, R0.reuse, 0x18, P0 ;  /* 0x000000180000780c */ /* 0x040fe40000744270 */
[C---:B------:R-:W-:Y:S02]  /*16e50*/  ISETP.GT.AND P4, PT, R0.reuse, 0x18, P1 ;  /* 0x000000180000780c */ /* 0x040fe40000f84270 */
[----:B------:R-:W-:Y:S02]  /*16e60*/  ISETP.GT.AND P5, PT, R0, 0x19, P1 ;  /* 0x000000190000780c */ /* 0x000fe40000fa4270 */
[----:B0-----:R-:W-:Y:S01]  /*16e70*/  @P3 MOV R6, R8 ;  /* 0x0000000800063202 */ /* 0x001fe20000000f00 */
[----:B------:R-:W-:Y:S02]  /*16e80*/  @P3 IMAD.MOV.U32 R7, RZ, RZ, R9 ;  /* 0x000000ffff073224 */ /* 0x000fe400078e0009 */
[-C--:B------:R-:W-:Y:S01]  /*16e90*/  FMUL R13, R36, R2.reuse ;  /* 0x00000002240d7220 */ /* 0x080fe20000400000 */
[----:B------:R-:W-:-:S02]  /*16ea0*/  FMUL R37, R37, R2 ;  /* 0x0000000225257220 */ /* 0x000fc40000400000 */
[----:B------:R0:W-:Y:S01]  /*16eb0*/  @P3 STG.E desc[UR36][R6.64+0x44], R35 ;  /* 0x0000442306003986 */ /* 0x0001e2000c101924 */
[----:B------:R-:W-:Y:S01]  /*16ec0*/  ISETP.GT.AND P3, PT, R0, 0x19, P0 ;  /* 0x000000190000780c */ /* 0x000fe20000764270 */
[-C--:B------:R-:W-:Y:S01]  /*16ed0*/  FMUL R11, R38, R2.reuse ;  /* 0x00000002260b7220 */ /* 0x080fe20000400000 */
[----:B------:R-:W-:Y:S02]  /*16ee0*/  F2FP.TF32.F32.PACK_B R13, R13 ;  /* 0x0000000dff0d723e */ /* 0x000fe400024050ff */
[----:B------:R-:W-:Y:S01]  /*16ef0*/  F2FP.TF32.F32.PACK_B R37, R37 ;  /* 0x00000025ff25723e */ /* 0x000fe200024050ff */
[----:B------:R-:W-:Y:S01]  /*16f00*/  FMUL R39, R39, R2 ;  /* 0x0000000227277220 */ /* 0x000fe20000400000 */
[----:B------:R-:W-:Y:S01]  /*16f10*/  F2FP.TF32.F32.PACK_B R11, R11 ;  /* 0x0000000bff0b723e */ /* 0x000fe200024050ff */
[----:B------:R-:W-:Y:S01]  /*16f20*/  @P4 STG.E desc[UR36][R4.64+0x60], R13 ;  /* 0x0000600d04004986 */ /* 0x000fe2000c101924 */
[----:B0-----:R-:W-:Y:S02]  /*16f30*/  @P2 IMAD.MOV.U32 R6, RZ, RZ, R8 ;  /* 0x000000ffff062224 */ /* 0x001fe400078e0008 */
[----:B------:R-:W-:Y:S01]  /*16f40*/  @P2 IMAD.MOV.U32 R7, RZ, RZ, R9 ;  /* 0x000000ffff072224 */ /* 0x000fe200078e0009 */
[----:B------:R-:W-:Y:S01]  /*16f50*/  @P5 STG.E desc[UR36][R4.64+0x64], R37 ;  /* 0x0000642504005986 */ /* 0x000fe2000c101924 */
[----:B------:R-:W-:-:S03]  /*16f60*/  F2FP.TF32.F32.PACK_B R39, R39 ;  /* 0x00000027ff27723e */ /* 0x000fc600024050ff */
[----:B------:R0:W-:Y:S01]  /*16f70*/  @P2 STG.E desc[UR36][R6.64+0x60], R11 ;  /* 0x0000600b06002986 */ /* 0x0001e2000c101924 */
[C---:B------:R-:W-:Y:S02]  /*16f80*/  ISETP.GT.AND P2, PT, R0.reuse, 0x20, P0 ;  /* 0x000000200000780c */ /* 0x040fe40000744270 */
[C---:B------:R-:W-:Y:S02]  /*16f90*/  ISETP.GT.AND P4, PT, R0.reuse, 0x20, P1 ;  /* 0x000000200000780c */ /* 0x040fe40000f84270 */
[----:B------:R-:W-:Y:S01]  /*16fa0*/  ISETP.GT.AND P5, PT, R0, 0x21, P1 ;  /* 0x000000210000780c */ /* 0x000fe20000fa4270 */
[----:B0-----:R-:W-:Y:S02]  /*16fb0*/  @P3 IMAD.MOV.U32 R6, RZ, RZ, R8 ;  /* 0x000000ffff063224 */ /* 0x001fe400078e0008 */
        /* <DEDUP_REMOVED lines=39> */
[----:B0-----:R-:W-:Y:S01]  /*17230*/  @P3 IMAD.MOV.U32 R6, RZ, RZ, R8 ;  /* 0x000000ffff063224 */ /* 0x001fe200078e0008 */
[----:B------:R-:W-:Y:S01]  /*17240*/  @P3 MOV R7, R9 ;  /* 0x0000000900073202 */ /* 0x000fe20000000f00 */
[-C--:B------:R-:W-:Y:S01]  /*17250*/  FMUL R13, R48, R2.reuse ;  /* 0x00000002300d7220 */ /* 0x080fe20000400000 */
[----:B------:R-:W-:-:S03]  /*17260*/  FMUL R49, R49, R2 ;  /* 0x0000000231317220 */ /* 0x000fc60000400000 */
        /* <DEDUP_REMOVED lines=68> */
[----:B0-----:R-:W-:Y:S01]  /*176b0*/  @P2 MOV R6, R8 ;  /* 0x0000000800062202 */ /* 0x001fe20000000f00 */
[----:B------:R-:W-:-:S02]  /*176c0*/  @P2 IMAD.MOV.U32 R7, RZ, RZ, R9 ;  /* 0x000000ffff072224 */ /* 0x000fc400078e0009 */
        /* <DEDUP_REMOVED lines=58> */
[----:B0-----:R-:W-:Y:S01]  /*17a70*/  @P2 IMAD.MOV.U32 R6, RZ, RZ, R8 ;  /* 0x000000ffff062224 */ /* 0x001fe200078e0008 */
[----:B------:R-:W-:-:S02]  /*17a80*/  @P2 MOV R7, R9 ;  /* 0x0000000900072202 */ /* 0x000fc40000000f00 */
        /* <DEDUP_REMOVED lines=226> */
[-C--:B------:R-:W-:Y:S01]  /*188b0*/  FMUL R13, R120, R2.reuse ;  /* 0x00000002780d7220 */ /* 0x080fe20000400000 */
[----:B0-----:R-:W-:Y:S02]  /*188c0*/  @P3 IMAD.MOV.U32 R6, RZ, RZ, R8 ;  /* 0x000000ffff063224 */ /* 0x001fe400078e0008 */
[----:B------:R-:W-:Y:S02]  /*188d0*/  @P3 IMAD.MOV.U32 R7, RZ, RZ, R9 ;  /* 0x000000ffff073224 */ /* 0x000fe400078e0009 */
[-C--:B------:R-:W-:Y:S01]  /*188e0*/  FMUL R121, R121, R2.reuse ;  /* 0x0000000279797220 */ /* 0x080fe20000400000 */
[----:B------:R-:W-:-:S02]  /*188f0*/  FMUL R11, R122, R2 ;  /* 0x000000027a0b7220 */ /* 0x000fc40000400000 */
[----:B------:R0:W-:Y:S01]  /*18900*/  @P3 STG.E desc[UR36][R6.64+0x2e4], R119 ;  /* 0x0002e47706003986 */ /* 0x0001e2000c101924 */
[C---:B------:R-:W-:Y:S02]  /*18910*/  ISETP.GT.AND P3, PT, R0.reuse, 0xc1, P0 ;  /* 0x000000c10000780c */ /* 0x040fe40000764270 */
[----:B------:R-:W-:Y:S02]  /*18920*/  F2FP.TF32.F32.PACK_B R13, R13 ;  /* 0x0000000dff0d723e */ /* 0x000fe400024050ff */
[----:B------:R-:W-:Y:S01]  /*18930*/  F2FP.TF32.F32.PACK_B R121, R121 ;  /* 0x00000079ff79723e */ /* 0x000fe200024050ff */
[-C--:B------:R-:W-:Y:S01]  /*18940*/  FMUL R123, R123, R2.reuse ;  /* 0x000000027b7b7220 */ /* 0x080fe20000400000 */
[----:B------:R-:W-:Y:S01]  /*18950*/  F2FP.TF32.F32.PACK_B R11, R11 ;  /* 0x0000000bff0b723e */ /* 0x000fe200024050ff */
[----:B------:R-:W-:Y:S01]  /*18960*/  @P4 STG.E desc[UR36][R4.64+0x300], R13 ;  /* 0x0003000d04004986 */ /* 0x000fe2000c101924 */
[----:B0-----:R-:W-:Y:S02]  /*18970*/  @P2 IMAD.MOV.U32 R6, RZ, RZ, R8 ;  /* 0x000000ffff062224 */ /* 0x001fe400078e0008 */
[----:B------:R-:W-:Y:S01]  /*18980*/  @P2 IMAD.MOV.U32 R7, RZ, RZ, R9 ;  /* 0x000000ffff072224 */ /* 0x000fe200078e0009 */
[----:B------:R-:W-:Y:S01]  /*18990*/  @P5 STG.E desc[UR36][R4.64+0x304], R121 ;  /* 0x0003047904005986 */ /* 0x000fe2000c101924 */
[----:B------:R-:W-:Y:S01]  /*189a0*/  ISETP.GT.AND P4, PT, R0, 0xc8, P1 ;  /* 0x000000c80000780c */ /* 0x000fe20000f84270 */
[----:B------:R-:W-:Y:S01]  /*189b0*/  FMUL R3, R124, R2 ;  /* 0x000000027c037220 */ /* 0x000fe20000400000 */
[----:B------:R-:W-:Y:S01]  /*189c0*/  F2FP.TF32.F32.PACK_B R123, R123 ;  /* 0x0000007bff7b723e */ /* 0x000fe200024050ff */
[----:B------:R0:W-:Y:S01]  /*189d0*/  @P2 STG.E desc[UR36][R6.64+0x300], R11 ;  /* 0x0003000b06002986 */ /* 0x0001e2000c101924 */
[----:B------:R-:W-:-:S02]  /*189e0*/  ISETP.GT.AND P2, PT, R0, 0xc8, P0 ;  /* 0x000000c80000780c */ /* 0x000fc40000744270 */
[----:B------:R-:W-:Y:S01]  /*189f0*/  ISETP.GT.AND P5, PT, R0, 0xc9, P1 ;  /* 0x000000c90000780c */ /* 0x000fe20000fa4270 */
[-C--:B------:R-:W-:Y:S01]  /*18a00*/  FMUL R125, R125, R2.reuse ;  /* 0x000000027d7d7220 */ /* 0x080fe20000400000 */
[----:B------:R-:W-:Y:S01]  /*18a10*/  F2FP.TF32.F32.PACK_B R3, R3 ;  /* 0x00000003ff03723e */ /* 0x000fe200024050ff */
[----:B0-----:R-:W-:Y:S02]  /*18a20*/  @P3 IMAD.MOV.U32 R6, RZ, RZ, R8 ;  /* 0x000000ffff063224 */ /* 0x001fe400078e0008 */
[----:B------:R-:W-:Y:S02]  /*18a30*/  @P3 IMAD.MOV.U32 R7, RZ, RZ, R9 ;  /* 0x000000ffff073224 */ /* 0x000fe400078e0009 */
[----:B------:R-:W-:-:S03]  /*18a40*/  FMUL R13, R126, R2 ;  /* 0x000000027e0d7220 */ /* 0x000fc60000400000 */
[----:B------:R0:W-:Y:S01]  /*18a50*/  @P3 STG.E desc[UR36][R6.64+0x304], R123 ;  /* 0x0003047b06003986 */ /* 0x0001e2000c101924 */
[C---:B------:R-:W-:Y:S02]  /*18a60*/  ISETP.GT.AND P3, PT, R0.reuse, 0xc9, P0 ;  /* 0x000000c90000780c */ /* 0x040fe40000764270 */
[----:B------:R-:W-:Y:S01]  /*18a70*/  F2FP.TF32.F32.PACK_B R125, R125 ;  /* 0x0000007dff7d723e */ /* 0x000fe200024050ff */
[----:B------:R-:W-:Y:S01]  /*18a80*/  @P4 STG.E desc[UR36][R4.64+0x320], R3 ;  /* 0x0003200304004986 */ /* 0x000fe2000c101924 */
[----:B------:R-:W-:Y:S01]  /*18a90*/  ISETP.GT.AND P4, PT, R0, 0xd0, P1 ;  /* 0x000000d00000780c */ /* 0x000fe20000f84270 */
[-C--:B------:R-:W-:Y:S01]  /*18aa0*/  FMUL R127, R127, R2.reuse ;  /* 0x000000027f7f7220 */ /* 0x080fe20000400000 */
[----:B------:R-:W-:Y:S01]  /*18ab0*/  F2FP.TF32.F32.PACK_B R13, R13 ;  /* 0x0000000dff0d723e */ /* 0x000fe200024050ff */
[----:B------:R-:W-:Y:S01]  /*18ac0*/  FMUL R11, R128, R2 ;  /* 0x00000002800b7220 */ /* 0x000fe20000400000 */
[----:B0-----:R-:W-:Y:S01]  /*18ad0*/  @P2 IMAD.MOV.U32 R6, RZ, RZ, R8 ;  /* 0x000000ffff062224 */ /* 0x001fe200078e0008 */
[----:B------:R-:W-:Y:S01]  /*18ae0*/  @P2 MOV R7, R9 ;  /* 0x0000000900072202 */ /* 0x000fe20000000f00 */
[----:B------:R-:W-:Y:S01]  /*18af0*/  @P5 STG.E desc[UR36][R4.64+0x324], R125 ;  /* 0x0003247d04005986 */ /* 0x000fe2000c101924 */
[----:B------:R-:W-:-:S02]  /*18b00*/  ISETP.GT.AND P5, PT, R0, 0xd1, P1 ;  /* 0x000000d10000780c */ /* 0x000fc40000fa4270 */
[----:B------:R-:W-:Y:S01]  /*18b10*/  F2FP.TF32.F32.PACK_B R127, R127 ;  /* 0x0000007fff7f723e */ /* 0x000fe200024050ff */
[----:B------:R0:W-:Y:S01]  /*18b20*/  @P2 STG.E desc[UR36][R6.64+0x320], R13 ;  /* 0x0003200d06002986 */ /* 0x0001e2000c101924 */
[----:B------:R-:W-:Y:S02]  /*18b30*/  F2FP.TF32.F32.PACK_B R11, R11 ;  /* 0x0000000bff0b723e */ /* 0x000fe400024050ff */
[----:B------:R-:W-:Y:S01]  /*18b40*/  ISETP.GT.AND P2, PT, R0, 0xd0, P0 ;  /* 0x000000d00000780c */ /* 0x000fe20000744270 */
[----:B------:R-:W-:Y:S01]  /*18b50*/  FMUL R129, R129, R2 ;  /* 0x0000000281817220 */ /* 0x000fe20000400000 */
[----:B0-----:R-:W-:Y:S02]  /*18b60*/  @P3 IMAD.MOV.U32 R6, RZ, RZ, R8 ;  /* 0x000000ffff063224 */ /* 0x001fe400078e0008 */
[----:B------:R-:W-:Y:S02]  /*18b70*/  @P3 IMAD.MOV.U32 R7, RZ, RZ, R9 ;  /* 0x000000ffff073224 */ /* 0x000fe400078e0009 */
[----:B------:R-:W-:-:S03]  /*18b80*/  F2FP.TF32.F32.PACK_B R129, R129 ;  /* 0x00000081ff81723e */ /* 0x000fc600024050ff */
[----:B------:R0:W-:Y:S01]  /*18b90*/  @P3 STG.E desc[UR36][R6.64+0x324], R127 ;  /* 0x0003247f06003986 */ /* 0x0001e2000c101924 */
[----:B------:R-:W-:-:S03]  /*18ba0*/  FMUL R3, R130, R2 ;  /* 0x0000000282037220 */ /* 0x000fc60000400000 */
[----:B------:R1:W-:Y:S01]  /*18bb0*/  @P4 STG.E desc[UR36][R4.64+0x340], R11 ;  /* 0x0003400b04004986 */ /* 0x0003e2000c101924 */
[C---:B------:R-:W-:Y:S02]  /*18bc0*/  ISETP.GT.AND P4, PT, R0.reuse, 0xd1, P0 ;  /* 0x000000d10000780c */ /* 0x040fe40000784270 */
[C---:B------:R-:W-:Y:S01]  /*18bd0*/  ISETP.GT.AND P3, PT, R0.reuse, 0xd8, P0 ;  /* 0x000000d80000780c */ /* 0x040fe20000764270 */
[----:B------:R-:W-:Y:S01]  /*18be0*/  @P5 STG.E desc[UR36][R4.64+0x344], R129 ;  /* 0x0003448104005986 */ /* 0x000fe2000c101924 */
[----:B------:R-:W-:Y:S01]  /*18bf0*/  ISETP.GT.AND P5, PT, R0, 0xd8, P1 ;  /* 0x000000d80000780c */ /* 0x000fe20000fa4270 */
[----:B------:R-:W-:Y:S01]  /*18c00*/  FMUL R131, R131, R2 ;  /* 0x0000000283837220 */ /* 0x000fe20000400000 */
[----:B------:R-:W-:Y:S01]  /*18c10*/  F2FP.TF32.F32.PACK_B R3, R3 ;  /* 0x00000003ff03723e */ /* 0x000fe200024050ff */
[----:B0-----:R-:W-:Y:S02]  /*18c20*/  @P2 IMAD.MOV.U32 R6, RZ, RZ, R8 ;  /* 0x000000ffff062224 */ /* 0x001fe400078e0008 */
[----:B------:R-:W-:-:S02]  /*18c30*/  @P2 IMAD.MOV.U32 R7, RZ, RZ, R9 ;  /* 0x000000ffff072224 */ /* 0x000fc400078e0009 */
[-C--:B------:R-:W-:Y:S01]  /*18c40*/  FMUL R13, R132, R2.reuse ;  /* 0x00000002840d7220 */ /* 0x080fe20000400000 */
[----:B------:R-:W-:Y:S01]  /*18c50*/  ISETP.GT.AND P6, PT, R0, 0xd9, P1 ;  /* 0x000000d90000780c */ /* 0x000fe20000fc4270 */
[-C--:B------:R-:W-:Y:S01]  /*18c60*/  FMUL R133, R133, R2.reuse ;  /* 0x0000000285857220 */ /* 0x080fe20000400000 */
[----:B------:R-:W-:Y:S01]  /*18c70*/  F2FP.TF32.F32.PACK_B R131, R131 ;  /* 0x00000083ff83723e */ /* 0x000fe200024050ff */
[----:B------:R0:W-:Y:S01]  /*18c80*/  @P2 STG.E desc[UR36][R6.64+0x340], R3 ;  /* 0x0003400306002986 */ /* 0x0001e2000c101924 */
[----:B-1----:R-:W-:Y:S01]  /*18c90*/  FMUL R11, R134, R2 ;  /* 0x00000002860b7220 */ /* 0x002fe20000400000 */
[----:B------:R-:W-:Y:S02]  /*18ca0*/  F2FP.TF32.F32.PACK_B R13, R13 ;  /* 0x0000000dff0d723e */ /* 0x000fe400024050ff */
[----:B------:R-:W-:Y:S02]  /*18cb0*/  ISETP.GT.AND P2, PT, R0, 0xd9, P0 ;  /* 0x000000d90000780c */ /* 0x000fe40000744270 */
[----:B------:R-:W-:Y:S01]  /*18cc0*/  F2FP.TF32.F32.PACK_B R133, R133 ;  /* 0x00000085ff85723e */ /* 0x000fe200024050ff */
[----:B0-----:R-:W-:-:S02]  /*18cd0*/  @P4 IMAD.MOV.U32 R6, RZ, RZ, R8 ;  /* 0x000000ffff064224 */ /* 0x001fc400078e0008 */
[----:B------:R-:W-:Y:S01]  /*18ce0*/  @P4 IMAD.MOV.U32 R7, RZ, RZ, R9 ;  /* 0x000000ffff074224 */ /* 0x000fe200078e0009 */
[----:B------:R-:W-:-:S04]  /*18cf0*/  F2FP.TF32.F32.PACK_B R11, R11 ;  /* 0x0000000bff0b723e */ /* 0x000fc800024050ff */
[----:B------:R0:W-:Y:S01]  /*18d00*/  @P4 STG.E desc[UR36][R6.64+0x344], R131 ;  /* 0x0003448306004986 */ /* 0x0001e2000c101924 */
[----:B------:R-:W-:-:S03]  /*18d10*/  FMUL R135, R135, R2 ;  /* 0x0000000287877220 */ /* 0x000fc60000400000 */
[----:B------:R1:W-:Y:S01]  /*18d20*/  @P5 STG.E desc[UR36][R4.64+0x360], R13 ;  /* 0x0003600d04005986 */ /* 0x0003e2000c101924 */
[----:B------:R-:W-:-:S03]  /*18d30*/  ISETP.GT.AND P5, PT, R0, 0xe0, P0 ;  /* 0x000000e00000780c */ /* 0x000fc600007a4270 */
[----:B------:R-:W-:Y:S01]  /*18d40*/  @P6 STG.E desc[UR36][R4.64+0x364], R133 ;  /* 0x0003648504006986 */ /* 0x000fe2000c101924 */
[----:B0-----:R-:W-:Y:S02]  /*18d50*/  @P3 IMAD.MOV.U32 R6, RZ, RZ, R8 ;  /* 0x000000ffff063224 */ /* 0x001fe400078e0008 */
[----:B------:R-:W-:Y:S01]  /*18d60*/  @P3 IMAD.MOV.U32 R7, RZ, RZ, R9 ;  /* 0x000000ffff073224 */ /* 0x000fe200078e0009 */
[----:B------:R-:W-:-:S04]  /*18d70*/  ISETP.GT.AND P4, PT, R0, 0xe1, P1 ;  /* 0x000000e10000780c */ /* 0x000fc80000f84270 */
[----:B------:R0:W-:Y:S01]  /*18d80*/  @P3 STG.E desc[UR36][R6.64+0x360], R11 ;  /* 0x0003600b06003986 */ /* 0x0001e2000c101924 */
[----:B------:R-:W-:Y:S01]  /*18d90*/  ISETP.GT.AND P3, PT, R0, 0xe0, P1 ;  /* 0x000000e00000780c */ /* 0x000fe20000f64270 */
[-C--:B------:R-:W-:Y:S01]  /*18da0*/  FMUL R3, R136, R2.reuse ;  /* 0x0000000288037220 */ /* 0x080fe20000400000 */
[----:B------:R-:W-:Y:S01]  /*18db0*/  ISETP.GT.AND P6, PT, R0, 0xe1, P0 ;  /* 0x000000e10000780c */ /* 0x000fe200007c4270 */
[-C--:B------:R-:W-:Y:S01]  /*18dc0*/  FMUL R137, R137, R2.reuse ;  /* 0x0000000289897220 */ /* 0x080fe20000400000 */
[----:B------:R-:W-:Y:S01]  /*18dd0*/  F2FP.TF32.F32.PACK_B R135, R135 ;  /* 0x00000087ff87723e */ /* 0x000fe200024050ff */
[-C--:B-1----:R-:W-:Y:S01]  /*18de0*/  FMUL R13, R138, R2.reuse ;  /* 0x000000028a0d7220 */ /* 0x082fe20000400000 */
[----:B------:R-:W-:Y:S01]  /*18df0*/  F2FP.TF32.F32.PACK_B R3, R3 ;  /* 0x00000003ff03723e */ /* 0x000fe200024050ff */
[----:B0-----:R-:W-:Y:S02]  /*18e00*/  @P2 IMAD.MOV.U32 R6, RZ, RZ, R8 ;  /* 0x000000ffff062224 */ /* 0x001fe400078e0008 */
[----:B------:R-:W-:Y:S01]  /*18e10*/  @P2 IMAD.MOV.U32 R7, RZ, RZ, R9 ;  /* 0x000000ffff072224 */ /* 0x000fe200078e0009 */
[----:B------:R-:W-:Y:S01]  /*18e20*/  F2FP.TF32.F32.PACK_B R137, R137 ;  /* 0x00000089ff89723e */ /* 0x000fe200024050ff */
[----:B------:R-:W-:Y:S01]  /*18e30*/  FMUL R139, R139, R2 ;  /* 0x000000028b8b7220 */ /* 0x000fe20000400000 */
[----:B------:R-:W-:-:S02]  /*18e40*/  F2FP.TF32.F32.PACK_B R13, R13 ;  /* 0x0000000dff0d723e */ /* 0x000fc400024050ff */
[----:B------:R0:W-:Y:S02]  /*18e50*/  @P2 STG.E desc[UR36][R6.64+0x364], R135 ;  /* 0x0003648706002986 */ /* 0x0001e4000c101924 */
[----:B------:R-:W-:Y:S02]  /*18e60*/  F2FP.TF32.F32.PACK_B R139, R139 ;  /* 0x0000008bff8b723e */ /* 0x000fe400024050ff */
[----:B------:R-:W-:Y:S04]  /*18e70*/  @P3 STG.E desc[UR36][R4.64+0x380], R3 ;  /* 0x0003800304003986 */ /* 0x000fe8000c101924 */
[----:B------:R-:W-:Y:S01]  /*18e80*/  @P4 STG.E desc[UR36][R4.64+0x384], R137 ;  /* 0x0003848904004986 */ /* 0x000fe2000c101924 */
[----:B0-----:R-:W-:Y:S02]  /*18e90*/  @P5 IMAD.MOV.U32 R6, RZ, RZ, R8 ;  /* 0x000000ffff065224 */ /* 0x001fe400078e0008 */
[----:B------:R-:W-:-:S05]  /*18ea0*/  @P5 IMAD.MOV.U32 R7, RZ, RZ, R9 ;  /* 0x000000ffff075224 */ /* 0x000fca00078e0009 */
[----:B------:R0:W-:Y:S01]  /*18eb0*/  @P5 STG.E desc[UR36][R6.64+0x380], R13 ;  /* 0x0003800d06005986 */ /* 0x0001e2000c101924 */
[C---:B------:R-:W-:Y:S02]  /*18ec0*/  ISETP.GT.AND P5, PT, R0.reuse, 0xe8, P0 ;  /* 0x000000e80000780c */ /* 0x040fe400007a4270 */
[C---:B------:R-:W-:Y:S02]  /*18ed0*/  ISETP.GT.AND P2, PT, R0.reuse, 0xe8, P1 ;  /* 0x000000e80000780c */ /* 0x040fe40000f44270 */
[----:B0-----:R-:W-:Y:S01]  /*18ee0*/  @P6 MOV R6, R8 ;  /* 0x0000000800066202 */ /* 0x001fe20000000f00 */
[----:B------:R-:W-:Y:S01]  /*18ef0*/  @P6 IMAD.MOV.U32 R7, RZ, RZ, R9 ;  /* 0x000000ffff076224 */ /* 0x000fe200078e0009 */
[----:B------:R-:W-:-:S04]  /*18f00*/  ISETP.GT.AND P3, PT, R0, 0xe9, P0 ;  /* 0x000000e90000780c */ /* 0x000fc80000764270 */
[----:B------:R0:W-:Y:S01]  /*18f10*/  @P6 STG.E desc[UR36][R6.64+0x384], R139 ;  /* 0x0003848b06006986 */ /* 0x0001e2000c101924 */
[----:B------:R-:W-:Y:S01]  /*18f20*/  ISETP.GT.AND P6, PT, R0, 0xe9, P1 ;  /* 0x000000e90000780c */ /* 0x000fe20000fc4270 */
[-C--:B------:R-:W-:Y:S01]  /*18f30*/  FMUL R11, R140, R2.reuse ;  /* 0x000000028c0b7220 */ /* 0x080fe20000400000 */
[-C--:B------:R-:W-:Y:S01]  /*18f40*/  FMUL R141, R141, R2.reuse ;  /* 0x000000028d8d7220 */ /* 0x080fe20000400000 */
[-C--:B------:R-:W-:Y:S01]  /*18f50*/  FMUL R15, R142, R2.reuse ;  /* 0x000000028e0f7220 */ /* 0x080fe20000400000 */
[----:B------:R-:W-:Y:S02]  /*18f60*/  ISETP.GT.AND P4, PT, R0, 0xf0, P1 ;  /* 0x000000f00000780c */ /* 0x000fe40000f84270 */
[----:B------:R-:W-:Y:S02]  /*18f70*/  F2FP.TF32.F32.PACK_B R11, R11 ;  /* 0x0000000bff0b723e */ /* 0x000fe400024050ff */
[----:B------:R-:W-:Y:S01]  /*18f80*/  F2FP.TF32.F32.PACK_B R141, R141 ;  /* 0x0000008dff8d723e */ /* 0x000fe200024050ff */
[----:B------:R-:W-:Y:S01]  /*18f90*/  FMUL R143, R143, R2 ;  /* 0x000000028f8f7220 */ /* 0x000fe20000400000 */
[----:B------:R-:W-:Y:S01]  /*18fa0*/  F2FP.TF32.F32.PACK_B R15, R15 ;  /* 0x0000000fff0f723e */ /* 0x000fe200024050ff */
[----:B0-----:R-:W-:-:S02]  /*18fb0*/  @P5 IMAD.MOV.U32 R6, RZ, RZ, R8 ;  /* 0x000000ffff065224 */ /* 0x001fc400078e0008 */
[----:B------:R-:W-:Y:S02]  /*18fc0*/  @P5 IMAD.MOV.U32 R7, RZ, RZ, R9 ;  /* 0x000000ffff075224 */ /* 0x000fe400078e0009 */
[----:B------:R-:W-:Y:S01]  /*18fd0*/  FMUL R3, R144, R2 ;  /* 0x0000000290037220 */ /* 0x000fe20000400000 */
[----:B------:R-:W-:Y:S01]  /*18fe0*/  @P2 STG.E desc[UR36][R4.64+0x3a0], R11 ;  /* 0x0003a00b04002986 */ /* 0x000fe2000c101924 */
[----:B------:R-:W-:-:S03]  /*18ff0*/  F2FP.TF32.F32.PACK_B R143, R143 ;  /* 0x0000008fff8f723e */ /* 0x000fc600024050ff */
[----:B------:R-:W-:Y:S01]  /*19000*/  @P6 STG.E desc[UR36][R4.64+0x3a4], R141 ;  /* 0x0003a48d04006986 */ /* 0x000fe2000c101924 */
[----:B------:R-:W-:-:S03]  /*19010*/  F2FP.TF32.F32.PACK_B R3, R3 ;  /* 0x00000003ff03723e */ /* 0x000fc600024050ff */
[----:B------:R0:W-:Y:S01]  /*19020*/  @P5 STG.E desc[UR36][R6.64+0x3a0], R15 ;  /* 0x0003a00f06005986 */ /* 0x0001e2000c101924 */
[C---:B------:R-:W-:Y:S02]  /*19030*/  ISETP.GT.AND P5, PT, R0.reuse, 0xf0, P0 ;  /* 0x000000f00000780c */ /* 0x040fe400007a4270 */
[----:B------:R-:W-:Y:S01]  /*19040*/  ISETP.GT.AND P2, PT, R0, 0xf1, P1 ;  /* 0x000000f10000780c */ /* 0x000fe20000f44270 */
[-C--:B------:R-:W-:Y:S01]  /*19050*/  FMUL R145, R145, R2.reuse ;  /* 0x0000000291917220 */ /* 0x080fe20000400000 */
[----:B0-----:R-:W-:Y:S02]  /*19060*/  @P3 IMAD.MOV.U32 R6, RZ, RZ, R8 ;  /* 0x000000ffff063224 */ /* 0x001fe400078e0008 */
[----:B------:R-:W-:Y:S02]  /*19070*/  @P3 IMAD.MOV.U32 R7, RZ, RZ, R9 ;  /* 0x000000ffff073224 */ /* 0x000fe400078e0009 */
[----:B------:R-:W-:-:S03]  /*19080*/  FMUL R13, R146, R2 ;  /* 0x00000002920d7220 */ /* 0x000fc60000400000 */
[----:B------:R0:W-:Y:S04]  /*19090*/  @P3 STG.E desc[UR36][R6.64+0x3a4], R143 ;  /* 0x0003a48f06003986 */ /* 0x0001e8000c101924 */
[----:B------:R-:W-:Y:S01]  /*190a0*/  @P4 STG.E desc[UR36][R4.64+0x3c0], R3 ;  /* 0x0003c00304004986 */ /* 0x000fe2000c101924 */
[C---:B------:R-:W-:Y:S02]  /*190b0*/  ISETP.GT.AND P4, PT, R0.reuse, 0xf1, P0 ;  /* 0x000000f10000780c */ /* 0x040fe40000784270 */
[C---:B------:R-:W-:Y:S02]  /*190c0*/  ISETP.GT.AND P3, PT, R0.reuse, 0xf8, P1 ;  /* 0x000000f80000780c */ /* 0x040fe40000f64270 */
[----:B------:R-:W-:Y:S02]  /*190d0*/  F2FP.TF32.F32.PACK_B R145, R145 ;  /* 0x00000091ff91723e */ /* 0x000fe400024050ff */
[C---:B------:R-:W-:Y:S01]  /*190e0*/  ISETP.GT.AND P1, PT, R0.reuse, 0xf9, P1 ;  /* 0x000000f90000780c */ /* 0x040fe20000f24270 */
[----:B0-----:R-:W-:Y:S01]  /*190f0*/  @P5 IMAD.MOV.U32 R6, RZ, RZ, R8 ;  /* 0x000000ffff065224 */ /* 0x001fe200078e0008 */
[----:B------:R-:W-:Y:S01]  /*19100*/  ISETP.GT.AND P6, PT, R0, 0xf8, P0 ;  /* 0x000000f80000780c */ /* 0x000fe200007c4270 */
[----:B------:R-:W-:Y:S01]  /*19110*/  @P5 IMAD.MOV.U32 R7, RZ, RZ, R9 ;  /* 0x000000ffff075224 */ /* 0x000fe200078e0009 */
[----:B------:R-:W-:Y:S01]  /*19120*/  F2FP.TF32.F32.PACK_B R13, R13 ;  /* 0x0000000dff0d723e */ /* 0x000fe200024050ff */
[-C--:B------:R-:W-:Y:S01]  /*19130*/  FMUL R147, R147, R2.reuse ;  /* 0x0000000293937220 */ /* 0x080fe20000400000 */
[-C--:B------:R-:W-:Y:S01]  /*19140*/  FMUL R19, R148, R2.reuse ;  /* 0x0000000294137220 */ /* 0x080fe20000400000 */
[----:B------:R-:W-:Y:S01]  /*19150*/  FMUL R149, R149, R2 ;  /* 0x0000000295957220 */ /* 0x000fe20000400000 */
[----:B------:R-:W-:Y:S01]  /*19160*/  @P2 STG.E desc[UR36][R4.64+0x3c4], R145 ;  /* 0x0003c49104002986 */ /* 0x000fe2000c101924 */
[----:B------:R-:W-:-:S02]  /*19170*/  ISETP.GT.AND P0, PT, R0, 0xf9, P0 ;  /* 0x000000f90000780c */ /* 0x000fc40000704270 */
[----:B------:R-:W-:Y:S01]  /*19180*/  F2FP.TF32.F32.PACK_B R147, R147 ;  /* 0x00000093ff93723e */ /* 0x000fe200024050ff */
[----:B------:R0:W-:Y:S01]  /*19190*/  @P5 STG.E desc[UR36][R6.64+0x3c0], R13 ;  /* 0x0003c00d06005986 */ /* 0x0001e2000c101924 */
[----:B------:R-:W-:Y:S01]  /*191a0*/  F2FP.TF32.F32.PACK_B R19, R19 ;  /* 0x00000013ff13723e */ /* 0x000fe200024050ff */
[-C--:B------:R-:W-:Y:S01]  /*191b0*/  FMUL R21, R150, R2.reuse ;  /* 0x0000000296157220 */ /* 0x080fe20000400000 */
[----:B------:R-:W-:Y:S01]  /*191c0*/  F2FP.TF32.F32.PACK_B R149, R149 ;  /* 0x00000095ff95723e */ /* 0x000fe200024050ff */
[----:B------:R-:W-:Y:S01]  /*191d0*/  FMUL R151, R151, R2 ;  /* 0x0000000297977220 */ /* 0x000fe20000400000 */
[----:B0-----:R-:W-:Y:S02]  /*191e0*/  @P4 IMAD.MOV.U32 R6, RZ, RZ, R8 ;  /* 0x000000ffff064224 */ /* 0x001fe400078e0008 */
[----:B------:R-:W-:Y:S01]  /*191f0*/  @P4 IMAD.MOV.U32 R7, RZ, RZ, R9 ;  /* 0x000000ffff074224 */ /* 0x000fe200078e0009 */
[----:B------:R-:W-:-:S04]  /*19200*/  F2FP.TF32.F32.PACK_B R21, R21 ;  /* 0x00000015ff15723e */ /* 0x000fc800024050ff */
[----:B------:R-:W-:Y:S01]  /*19210*/  @P4 STG.E desc[UR36][R6.64+0x3c4], R147 ;  /* 0x0003c49306004986 */ /* 0x000fe2000c101924 */
[----:B------:R-:W-:-:S03]  /*19220*/  F2FP.TF32.F32.PACK_B R151, R151 ;  /* 0x00000097ff97723e */ /* 0x000fc600024050ff */
[----:B------:R-:W-:Y:S04]  /*19230*/  @P3 STG.E desc[UR36][R4.64+0x3e0], R19 ;  /* 0x0003e01304003986 */ /* 0x000fe8000c101924 */
[----:B------:R0:W-:Y:S02]  /*19240*/  @P1 STG.E desc[UR36][R4.64+0x3e4], R149 ;  /* 0x0003e49504001986 */ /* 0x0001e4000c101924 */
[----:B0-----:R-:W-:Y:S02]  /*19250*/  @P6 IMAD.MOV.U32 R4, RZ, RZ, R8 ;  /* 0x000000ffff046224 */ /* 0x001fe400078e0008 */
[----:B------:R-:W-:-:S05]  /*19260*/  @P6 IMAD.MOV.U32 R5, RZ, RZ, R9 ;  /* 0x000000ffff056224 */ /* 0x000fca00078e0009 */
[----:B------:R0:W-:Y:S04]  /*19270*/  @P6 STG.E desc[UR36][R4.64+0x3e0], R21 ;  /* 0x0003e01504006986 */ /* 0x0001e8000c101924 */
[----:B------:R0:W-:Y:S02]  /*19280*/  @P0 STG.E desc[UR36][R8.64+0x3e4], R151 ;  /* 0x0003e49708000986 */ /* 0x0001e4000c101924 */
.L_x_542:
[----:B------:R-:W-:Y:S05]  /*19290*/  BSYNC B0 ;  /* 0x0000000000007941 */ /* 0x000fea0003800000 */
.L_x_34:
[----:B0---4-:R-:W4:Y:S04]  /*192a0*/  LDL.LU R5, [R1+0x200] ;  /* 0x0002000001057983 */ /* 0x011f280000300800 */
[----:B------:R-:W4:Y:S01]  /*192b0*/  LDL.LU R4, [R1+0x204] ;  /* 0x0002040001047983 */ /* 0x000f220000300800 */
[----:B------:R-:W-:Y:S01]  /*192c0*/  ULDC UR4, c[0x0][0xc] ;  /* 0x0000030000047ab9 */ /* 0x000fe20000000800 */
[----:B------:R-:W-:Y:S01]  /*192d0*/  ULDC UR5, c[0x0][0x10] ;  /* 0x0000040000057ab9 */ /* 0x000fe20000000800 */
[----:B------:R-:W4:Y:S01]  /*192e0*/  LDC R3, c[0x0][0x14] ;  /* 0x00000500ff037b82 */ /* 0x000f220000000800 */
[----:B------:R-:W-:Y:S01]  /*192f0*/  UIMAD.WIDE.U32 UR4, UR4, UR5, URZ ;  /* 0x00000005040472a5 */ /* 0x000fe2000f8e003f */
[----:B------:R-:W-:Y:S01]  /*19300*/  PRMT R0, RZ, 0x7610, R0 ;  /* 0x00007610ff007816 */ /* 0x000fe20000000000 */
[----:B------:R-:W-:Y:S01]  /*19310*/  UMOV UR42, 0xffffffff ;  /* 0xffffffff002a7882 */ /* 0x000fe20000000000 */
[----:B------:R-:W-:-:S03]  /*19320*/  UMOV UR43, 0xffffffff ;  /* 0xffffffff002b7882 */ /* 0x000fc60000000000 */
[----:B----4-:R-:W-:-:S04]  /*19330*/  IMAD.WIDE.U32 R4, R3, UR4, R4 ;  /* 0x0000000403047c25 */ /* 0x010fc8000f8e0004 */
[----:B------:R-:W-:Y:S01]  /*19340*/  IMAD R3, R3, UR5, RZ ;  /* 0x0000000503037c24 */ /* 0x000fe2000f8e02ff */
[----:B------:R-:W-:Y:S01]  /*19350*/  MOV R7, R4 ;  /* 0x0000000400077202 */ /* 0x000fe20000000f00 */
[----:B------:R-:W-:Y:S02]  /*19360*/  ULDC.64 UR4, c[0x0][0x650] ;  /* 0x0001940000047ab9 */ /* 0x000fe40000000a00 */
[----:B------:R-:W-:Y:S01]  /*19370*/  IMAD.IADD R6, R5, 0x1, R3 ;  /* 0x0000000105067824 */ /* 0x000fe200078e0203 */
[----:B------:R-:W-:-:S04]  /*19380*/  ISETP.GE.U32.AND P0, PT, R4, UR4, PT ;  /* 0x0000000404007c0c */ /* 0x000fc8000bf06070 */
[----:B------:R0:W-:Y:S01]  /*19390*/  STL [R1+0x200], R6 ;  /* 0x0002000601007387 */ /* 0x0001e20000100800 */
[----:B------:R-:W-:-:S03]  /*193a0*/  ISETP.GE.U32.AND.EX P0, PT, R6, UR5, PT, P0 ;  /* 0x0000000506007c0c */ /* 0x000fc6000bf06100 */
[----:B------:R0:W-:Y:S10]  /*193b0*/  STL [R1+0x204], R7 ;  /* 0x0002040701007387 */ /* 0x0001f40000100800 */
[----:B0-----:R-:W-:Y:S05]  /*193c0*/  @P0 BRA `(.L_x_543) ;  /* 0x0000000400880947 */ /* 0x001fea0003800000 */
[----:B------:R-:W0:Y:S01]  /*193d0*/  S2UR UR6, SR_CTAID.X ;  /* 0x00000000000679c3 */ /* 0x000e220000002500 */
[----:B------:R-:W-:Y:S01]  /*193e0*/  ULDC.64 UR12, c[0x0][0x628] ;  /* 0x00018a00000c7ab9 */ /* 0x000fe20000000a00 */
[----:B------:R-:W-:Y:S01]  /*193f0*/  ULDC UR4, c[0x0][0x150] ;  /* 0x0000540000047ab9 */ /* 0x000fe20000000800 */
[----:B------:R-:W-:Y:S01]  /*19400*/  ISETP.NE.U32.AND P0, PT, RZ, UR12, PT ;  /* 0x0000000cff007c0c */ /* 0x000fe2000bf05070 */
[----:B------:R-:W-:Y:S01]  /*19410*/  ULDC UR15, c[0x0][0x630] ;  /* 0x00018c00000f7ab9 */ /* 0x000fe20000000800 */
[C---:B------:R-:W-:Y:S01]  /*19420*/  R2UR UR16, R7.reuse ;  /* 0x00000000071072ca */ /* 0x040fe200000e0000 */
[----:B------:R-:W-:Y:S01]  /*19430*/  ULDC UR19, c[0x0][0x154] ;  /* 0x0000550000137ab9 */ /* 0x000fe20000000800 */
[----:B------:R-:W-:Y:S01]  /*19440*/  ISETP.NE.AND.EX P0, PT, RZ, UR13, PT, P0 ;  /* 0x0000000dff007c0c */ /* 0x000fe2000bf05300 */
[----:B------:R-:W4:Y:S01]  /*19450*/  S2UR UR18, SR_CTAID.Y ;  /* 0x00000000001279c3 */ /* 0x000f220000002600 */
[----:B------:R-:W-:Y:S02]  /*19460*/  R2UR UR17, R6 ;  /* 0x00000000061172ca */ /* 0x000fe400000e0000 */
[----:B------:R-:W-:-:S02]  /*19470*/  R2UR UR10, R7 ;  /* 0x00000000070a72ca */ /* 0x000fc400000e0000 */
[----:B------:R-:W-:Y:S02]  /*19480*/  R2UR UR11, R6 ;  /* 0x00000000060b72ca */ /* 0x000fe400000e0000 */
[----:B0-----:R-:W-:-:S05]  /*19490*/  I2FP.F32.U32 R0, UR6 ;  /* 0x0000000600007c45 */ /* 0x001fca0008201000 */
[----:B------:R-:W-:-:S04]  /*194a0*/  FMUL R0, R0, UR4 ;  /* 0x0000000400007c20 */ /* 0x000fc80008400000 */
[----:B------:R0:W0:Y:S01]  /*194b0*/  F2I.U32.TRUNC.NTZ R3, R0 ;  /* 0x0000000000037305 */ /* 0x000022000020f000 */
[----:B----4-:R-:W-:Y:S05]  /*194c0*/  @!P0 BRA `(.L_x_544) ;  /* 0x0000000000308947 */ /* 0x010fea0003800000 */
        /* <DEDUP_REMOVED lines=12> */
.L_x_544:
[----:B------:R-:W-:Y:S01]  /*19590*/  USHF.R.U64 UR43, UR10, UR15, UR11 ;  /* 0x0000000f0a2b7299 */ /* 0x000fe2000800120b */
[----:B0-----:R-:W-:Y:S01]  /*195a0*/  I2FP.F32.U32 R0, UR18 ;  /* 0x0000001200007c45 */ /* 0x001fe20008201000 */
[----:B------:R-:W-:Y:S02]  /*195b0*/  USHF.R.U32.HI UR4, URZ, UR15, UR11 ;  /* 0x0000000f3f047299 */ /* 0x000fe4000801160b */
[----:B------:R-:W-:Y:S02]  /*195c0*/  UIADD3 UR10, UP0, URZ, -UR43, URZ ;  /* 0x8000002b3f0a7290 */ /* 0x000fe4000ff1e03f */
[----:B------:R-:W-:Y:S01]  /*195d0*/  FMUL R0, R0, UR19 ;  /* 0x0000001300007c20 */ /* 0x000fe20008400000 */
[----:B------:R-:W-:Y:S01]  /*195e0*/  ULDC.64 UR12, c[0x0][0x620] ;  /* 0x00018800000c7ab9 */ /* 0x000fe20000000a00 */
[----:B------:R-:W-:Y:S01]  /*195f0*/  UIADD3.X UR4, URZ, ~UR4, URZ, UP0, !UPT ;  /* 0x800000043f047290 */ /* 0x000fe200087fe43f */
[----:B------:R-:W-:Y:S01]  /*19600*/  UMOV UR8, UR16 ;  /* 0x0000001000087c82 */ /* 0x000fe20008000000 */
[----:B------:R-:W-:-:S02]  /*19610*/  UMOV UR9, UR17 ;  /* 0x0000001100097c82 */ /* 0x000fc40008000000 */
[----:B------:R-:W-:Y:S01]  /*19620*/  UIMAD UR4, UR4, UR12, URZ ;  /* 0x0000000c040472a4 */ /* 0x000fe2000f8e023f */
[----:B------:R-:W0:Y:S01]  /*19630*/  F2I.U32.TRUNC.NTZ R0, R0 ;  /* 0x0000000000007305 */ /* 0x000e22000020f000 */
[----:B------:R-:W-:Y:S01]  /*19640*/  UIMAD.WIDE.U32 UR8, UR10, UR12, UR8 ;  /* 0x0000000c0a0872a5 */ /* 0x000fe2000f8e0008 */
[----:B------:R-:W-:Y:S01]  /*19650*/  R2UR UR12, R3 ;  /* 0x00000000030c72ca */ /* 0x000fe200000e0000 */
[----:B------:R-:W-:Y:S01]  /*19660*/  UIMAD UR10, UR10, UR13, UR4 ;  /* 0x0000000d0a0a72a4 */ /* 0x000fe2000f8e0204 */
[----:B------:R-:W-:Y:S01]  /*19670*/  ULDC UR11, c[0x0][0x618] ;  /* 0x00018600000b7ab9 */ /* 0x000fe20000000800 */
[----:B------:R-:W-:Y:S02]  /*19680*/  ULDC UR21, c[0x0][0x658] ;  /* 0x0001960000157ab9 */ /* 0x000fe40000000800 */
[----:B------:R-:W-:Y:S01]  /*19690*/  UIADD3 UR9, UR9, UR10, URZ ;  /* 0x0000000a09097290 */ /* 0x000fe2000fffe03f */
[----:B------:R-:W-:Y:S01]  /*196a0*/  UMOV UR15, 0xffffffff ;  /* 0xffffffff000f7882 */ /* 0x000fe20000000000 */
[----:B------:R-:W-:Y:S01]  /*196b0*/  ULDC.64 UR4, c[0x0][0x640] ;  /* 0x0001900000047ab9 */ /* 0x000fe20000000a00 */
[----:B------:R-:W-:Y:S01]  /*196c0*/  USHF.L.U32 UR15, UR15, UR21, URZ ;  /* 0x000000150f0f7299 */ /* 0x000fe2000800063f */
[----:B------:R-:W-:Y:S01]  /*196d0*/  ISETP.NE.U32.AND P0, PT, RZ, UR4, PT ;  /* 0x00000004ff007c0c */ /* 0x000fe2000bf05070 */
[----:B------:R-:W-:-:S02]  /*196e0*/  USHF.R.U64 UR16, UR8, UR11, UR9 ;  /* 0x0000000b08107299 */ /* 0x000fc40008001209 */
[----:B------:R-:W-:Y:S01]  /*196f0*/  USHF.R.U32.HI UR8, URZ, UR11, UR9 ;  /* 0x0000000b3f087299 */ /* 0x000fe20008011609 */
[----:B0-----:R-:W-:Y:S01]  /*19700*/  R2UR UR14, R0 ;  /* 0x00000000000e72ca */ /* 0x001fe200000e0000 */
[----:B------:R-:W-:Y:S01]  /*19710*/  ULDC UR17, c[0x0][0x608] ;  /* 0x0001820000117ab9 */ /* 0x000fe20000000800 */
[----:B------:R-:W-:Y:S01]  /*19720*/  ULOP3.LUT UR41, URZ, UR15, URZ, 0x33, !UPT ;  /* 0x0000000f3f297292 */ /* 0x000fe2000f8e333f */
[----:B------:R-:W-:Y:S01]  /*19730*/  ISETP.NE.AND.EX P0, PT, RZ, UR5, PT, P0 ;  /* 0x00000005ff007c0c */ /* 0x000fe2000bf05300 */
[----:B------:R-:W-:Y:S02]  /*19740*/  USHF.R.U64 UR15, UR16, UR17, UR8 ;  /* 0x00000011100f7299 */ /* 0x000fe40008001208 */
[----:B------:R-:W-:Y:S02]  /*19750*/  USHF.R.U32.HI UR8, URZ, UR17, UR8 ;  /* 0x000000113f087299 */ /* 0x000fe40008011608 */
[----:B------:R-:W-:Y:S02]  /*19760*/  UIADD3 UR12, -UR12, URZ, URZ ;  /* 0x0000003f0c0c7290 */ /* 0x000fe4000fffe13f */
[----:B------:R-:W-:Y:S01]  /*19770*/  USHF.R.U64 UR17, UR15, UR21, UR8 ;  /* 0x000000150f117299 */ /* 0x000fe20008001208 */
[----:B------:R-:W-:Y:S01]  /*19780*/  UMOV UR19, 0x1 ;  /* 0x0000000100137882 */ /* 0x000fe20000000000 */
[----:B------:R-:W-:Y:S01]  /*19790*/  ULDC UR13, c[0x0][0x144] ;  /* 0x00005100000d7ab9 */ /* 0x000fe20000000800 */
[----:B------:R-:W-:Y:S01]  /*197a0*/  ULDC UR7, c[0x0][0x600] ;  /* 0x0001800000077ab9 */ /* 0x000fe20000000800 */
[----:B------:R-:W-:-:S02]  /*197b0*/  USHF.L.U32 UR24, UR19, UR21, URZ ;  /* 0x0000001513187299 */ /* 0x000fc4000800063f */
[----:B------:R-:W-:Y:S02]  /*197c0*/  USHF.R.U32.HI UR8, URZ, UR21, UR8 ;  /* 0x000000153f087299 */ /* 0x000fe40008011608 */
[----:B------:R-:W-:Y:S02]  /*197d0*/  UIMAD UR21, UR13, UR12, UR6 ;  /* 0x0000000c0d1572a4 */ /* 0x000fe4000f8e0206 */
[----:B------:R-:W-:Y:S02]  /*197e0*/  UIADD3 UR20, UR7, -0x1, URZ ;  /* 0xffffffff07147890 */ /* 0x000fe4000fffe03f */
[----:B------:R-:W-:Y:S01]  /*197f0*/  UIADD3 UR19, -UR14, URZ, URZ ;  /* 0x0000003f0e137290 */ /* 0x000fe2000fffe13f */
[----:B------:R-:W-:Y:S01]  /*19800*/  ULDC UR25, c[0x0][0x148] ;  /* 0x0000520000197ab9 */ /* 0x000fe20000000800 */
[----:B------:R-:W-:Y:S01]  /*19810*/  ULDC UR22, c[0x0][0x648] ;  /* 0x0001920000167ab9 */ /* 0x000fe20000000800 */
[----:B------:R-:W-:Y:S01]  /*19820*/  ULDC UR23, c[0x0][0x638] ;  /* 0x00018e0000177ab9 */ /* 0x000fe20000000800 */
        /* <DEDUP_REMOVED lines=14> */
.L_x_545:
[----:B------:R-:W-:Y:S01]  /*19910*/  UISETP.NE.AND UP0, UPT, UR45, URZ, UPT ;  /* 0x0000003f2d00728c */ /* 0x000fe2000bf05270 */
[----:B------:R-:W-:Y:S01]  /*19920*/  IMAD.MOV.U32 R0, RZ, RZ, 0x1 ;  /* 0x00000001ff007424 */ /* 0x000fe200078e00ff */
[----:B------:R-:W-:Y:S02]  /*19930*/  USHF.R.U64 UR4, UR6, UR22, UR8 ;  /* 0x0000001606047299 */ /* 0x000fe40008001208 */
[----:B------:R-:W-:Y:S02]  /*19940*/  ULOP3.LUT UR41, UR15, UR41, URZ, 0xc0, !UPT ;  /* 0x000000290f297292 */ /* 0x000fe4000f8ec03f */
[----:B------:R-:W-:Y:S02]  /*19950*/  UIADD3 UR5, -UR4, URZ, URZ ;  /* 0x0000003f04057290 */ /* 0x000fe4000fffe13f */
[----:B------:R-:W-:Y:S02]  /*19960*/  UIMAD UR41, UR24, UR4, UR41 ;  /* 0x00000004182972a4 */ /* 0x000fe4000f8e0229 */
[----:B------:R-:W-:-:S02]  /*19970*/  ULOP3.LUT UR16, UR16, UR20, URZ, 0xc0, !UPT ;  /* 0x0000001410107292 */ /* 0x000fc4000f8ec03f */
[----:B------:R-:W-:Y:S02]  /*19980*/  @UP0 UIMAD UR21, UR25, UR19, UR18 ;  /* 0x00000013191502a4 */ /* 0x000fe4000f8e0212 */
[----:B------:R-:W-:-:S03]  /*19990*/  UIMAD UR4, UR5, UR23, UR17 ;  /* 0x00000017050472a4 */ /* 0x000fc6000f8e0211 */
[----:B------:R-:W-:Y:S01]  /*199a0*/  ULDC UR5, c[0x0][0x610] ;  /* 0x0001840000057ab9 */ /* 0x000fe20000000800 */
[----:B------:R-:W-:Y:S02]  /*199b0*/  UIMAD UR4, UR4, UR7, UR16 ;  /* 0x00000007040472a4 */ /* 0x000fe4000f8e0210 */
[----:B------:R-:W-:-:S04]  /*199c0*/  UIMAD UR41, UR41, UR5, UR21 ;  /* 0x00000005292972a4 */ /* 0x000fc8000f8e0215 */
[----:B------:R-:W-:Y:S02]  /*199d0*/  USEL UR42, UR4, UR41, !UP0 ;  /* 0x00000029042a7287 */ /* 0x000fe4000c000000 */
[----:B------:R-:W-:-:S12]  /*199e0*/  USEL UR41, UR41, UR4, !UP0 ;  /* 0x0000000429297287 */ /* 0x000fd8000c000000 */
.L_x_543:
[----:B------:R-:W-:-:S13]  /*199f0*/  LOP3.LUT P0, RZ, R0, 0xff, RZ, 0xc0, !PT ;  /* 0x000000ff00ff7812 */ /* 0x000fda000780c0ff */
[----:B------:R-:W-:Y:S05]  /*19a00*/  @P0 BRA `(.L_x_546) ;  /* 0xfffffe7800700947 */ /* 0x000fea000383ffff */
[----:B------:R-:W-:Y:S05]  /*19a10*/  EXIT ;  /* 0x000000000000794d */ /* 0x000fea0003800000 */
.L_x_7:
[----:B------:R-:W2:Y:S01]  /*19a20*/  LDL R5, [R1+0x204] ;  /* 0x0002040001057983 */ /* 0x000ea20000100800 */
[----:B------:R-:W-:-:S03]  /*19a30*/  ULDC.64 UR4, c[0x0][0x650] ;  /* 0x0001940000047ab9 */ /* 0x000fc60000000a00 */
[----:B------:R-:W3:Y:S01]  /*19a40*/  LDL R2, [R1+0x200] ;  /* 0x0002000001027983 */ /* 0x000ee20000100800 */
[----:B------:R-:W-:Y:S01]  /*19a50*/  PRMT R0, RZ, 0x7610, R0 ;  /* 0x00007610ff007816 */ /* 0x000fe20000000000 */
[----:B------:R-:W-:Y:S02]  /*19a60*/  IMAD.MOV.U32 R4, RZ, RZ, -0x1 ;  /* 0xffffffffff047424 */ /* 0x000fe400078e00ff */
[----:B------:R-:W-:Y:S02]  /*19a70*/  IMAD.MOV.U32 R3, RZ, RZ, -0x1 ;  /* 0xffffffffff037424 */ /* 0x000fe400078e00ff */
[----:B------:R-:W-:Y:S01]  /*19a80*/  IMAD.MOV.U32 R10, RZ, RZ, -0x1 ;  /* 0xffffffffff0a7424 */ /* 0x000fe200078e00ff */
[----:B--2---:R-:W-:-:S04]  /*19a90*/  ISETP.GE.U32.AND P0, PT, R5, UR4, PT ;  /* 0x0000000405007c0c */ /* 0x004fc8000bf06070 */
[----:B---3--:R-:W-:-:S13]  /*19aa0*/  ISETP.GE.U32.AND.EX P0, PT, R2, UR5, PT, P0 ;  /* 0x0000000502007c0c */ /* 0x008fda000bf06100 */
        /* <DEDUP_REMOVED lines=21> */
.L_x_548:
[----:B------:R-:W-:Y:S01]  /*19c00*/  USHF.R.U64 UR4, UR14, UR19, UR15 ;  /* 0x000000130e047299 */ /* 0x000fe2000800120f */
[----:B------:R-:W-:Y:S01]  /*19c10*/  R2UR UR7, R2 ;  /* 0x00000000020772ca */ /* 0x000fe200000e0000 */
[----:B------:R-:W-:Y:S02]  /*19c20*/  USHF.R.U32.HI UR5, URZ, UR19, UR15 ;  /* 0x000000133f057299 */ /* 0x000fe4000801160f */
[----:B------:R-:W-:Y:S01]  /*19c30*/  UIADD3 UR13, UP0, URZ, -UR4, URZ ;  /* 0x800000043f0d7290 */ /* 0x000fe2000ff1e03f */
[----:B------:R-:W-:Y:S01]  /*19c40*/  ULDC.64 UR14, c[0x0][0x620] ;  /* 0x00018800000e7ab9 */ /* 0x000fe20000000a00 */
[----:B------:R-:W-:Y:S02]  /*19c50*/  UMOV UR6, UR20 ;  /* 0x0000001400067c82 */ /* 0x000fe40008000000 */
[----:B------:R-:W-:Y:S02]  /*19c60*/  UIADD3.X UR5, URZ, ~UR5, URZ, UP0, !UPT ;  /* 0x800000053f057290 */ /* 0x000fe400087fe43f */
[----:B------:R-:W-:-:S02]  /*19c70*/  UISETP.NE.AND UP1, UPT, UR45, URZ, UPT ;  /* 0x0000003f2d00728c */ /* 0x000fc4000bf25270 */
[----:B------:R-:W-:Y:S02]  /*19c80*/  UIMAD UR5, UR5, UR14, URZ ;  /* 0x0000000e050572a4 */ /* 0x000fe4000f8e023f */
[----:B------:R-:W-:Y:S02]  /*19c90*/  UIMAD.WIDE.U32 UR6, UR13, UR14, UR6 ;  /* 0x0000000e0d0672a5 */ /* 0x000fe4000f8e0006 */
[----:B------:R-:W-:Y:S01]  /*19ca0*/  UIMAD UR5, UR13, UR15, UR5 ;  /* 0x0000000f0d0572a4 */ /* 0x000fe2000f8e0205 */
[----:B------:R-:W-:Y:S02]  /*19cb0*/  ULDC UR14, c[0x0][0x608] ;  /* 0x00018200000e7ab9 */ /* 0x000fe40000000800 */
[----:B------:R-:W-:Y:S01]  /*19cc0*/  ULDC UR13, c[0x0][0x618] ;  /* 0x00018600000d7ab9 */ /* 0x000fe20000000800 */
[----:B------:R-:W-:Y:S01]  /*19cd0*/  UIADD3 UR5, UR7, UR5, URZ ;  /* 0x0000000507057290 */ /* 0x000fe2000fffe03f */
[----:B------:R-:W-:Y:S01]  /*19ce0*/  ULDC UR22, c[0x0][0x658] ;  /* 0x0001960000167ab9 */ /* 0x000fe20000000800 */
[----:B------:R-:W-:-:S02]  /*19cf0*/  @UP1 UIMAD UR8, UR11, UR12, UR10 ;  /* 0x0000000c0b0812a4 */ /* 0x000fc4000f8e020a */
[----:B------:R-:W-:Y:S02]  /*19d00*/  USHF.R.U64 UR17, UR6, UR13, UR5 ;  /* 0x0000000d06117299 */ /* 0x000fe40008001205 */
[----:B------:R-:W-:Y:S01]  /*19d10*/  USHF.R.U32.HI UR5, URZ, UR13, UR5 ;  /* 0x0000000d3f057299 */ /* 0x000fe20008011605 */
[----:B------:R-:W-:Y:S01]  /*19d20*/  ULDC.64 UR6, c[0x0][0x640] ;  /* 0x0001900000067ab9 */ /* 0x000fe20000000a00 */
[----:B------:R-:W-:Y:S01]  /*19d30*/  UMOV UR10, 0xffffffff ;  /* 0xffffffff000a7882 */ /* 0x000fe20000000000 */
[----:B------:R-:W-:Y:S01]  /*19d40*/  ISETP.NE.U32.AND P0, PT, RZ, UR6, PT ;  /* 0x00000006ff007c0c */ /* 0x000fe2000bf05070 */
[----:B------:R-:W-:Y:S02]  /*19d50*/  USHF.R.U64 UR18, UR17, UR14, UR5 ;  /* 0x0000000e11127299 */ /* 0x000fe40008001205 */
[----:B------:R-:W-:Y:S01]  /*19d60*/  USHF.R.U32.HI UR5, URZ, UR14, UR5 ;  /* 0x0000000e3f057299 */ /* 0x000fe20008011605 */
[----:B------:R-:W-:Y:S01]  /*19d70*/  ISETP.NE.AND.EX P0, PT, RZ, UR7, PT, P0 ;  /* 0x00000007ff007c0c */ /* 0x000fe2000bf05300 */
[----:B------:R-:W-:-:S02]  /*19d80*/  USHF.L.U32 UR11, UR10, UR22, URZ ;  /* 0x000000160a0b7299 */ /* 0x000fc4000800063f */
[----:B------:R-:W-:Y:S01]  /*19d90*/  USHF.R.U64 UR19, UR18, UR22, UR5 ;  /* 0x0000001612137299 */ /* 0x000fe20008001205 */
[----:B------:R-:W-:Y:S01]  /*19da0*/  ULDC UR20, c[0x0][0x600] ;  /* 0x0001800000147ab9 */ /* 0x000fe20000000800 */
[----:B------:R-:W-:Y:S02]  /*19db0*/  USHF.R.U32.HI UR10, URZ, UR22, UR5 ;  /* 0x000000163f0a7299 */ /* 0x000fe40008011605 */
[----:B------:R-:W-:Y:S02]  /*19dc0*/  UIADD3 UR21, UR20, -0x1, URZ ;  /* 0xffffffff14157890 */ /* 0x000fe4000fffe03f */
[----:B------:R-:W-:Y:S01]  /*19dd0*/  ULOP3.LUT UR26, URZ, UR11, URZ, 0x33, !UPT ;  /* 0x0000000b3f1a7292 */ /* 0x000fe2000f8e333f */
        /* <DEDUP_REMOVED lines=17> */
.L_x_549:
[----:B------:R-:W-:Y:S01]  /*19ef0*/  USHF.R.U64 UR6, UR5, UR23, UR10 ;  /* 0x0000001705067299 */ /* 0x000fe2000800120a */
[----:B------:R-:W-:Y:S01]  /*19f00*/  IMAD.MOV.U32 R0, RZ, RZ, 0x1 ;  /* 0x00000001ff007424 */ /* 0x000fe200078e00ff */
[----:B------:R-:W-:Y:S01]  /*19f10*/  USHF.L.U32 UR25, UR25, UR22, URZ ;  /* 0x0000001619197299 */ /* 0x000fe2000800063f */
[----:B------:R-:W-:Y:S01]  /*19f20*/  IMAD.U32 R10, RZ, RZ, UR4 ;  /* 0x00000004ff0a7e24 */ /* 0x000fe2000f8e00ff */
[----:B------:R-:W-:Y:S02]  /*19f30*/  ULOP3.LUT UR5, UR18, UR26, URZ, 0xc0, !UPT ;  /* 0x0000001a12057292 */ /* 0x000fe4000f8ec03f */
[----:B------:R-:W-:Y:S02]  /*19f40*/  UIADD3 UR7, -UR6, URZ, URZ ;  /* 0x0000003f06077290 */ /* 0x000fe4000fffe13f */
[----:B------:R-:W-:Y:S02]  /*19f50*/  UIMAD UR6, UR25, UR6, UR5 ;  /* 0x00000006190672a4 */ /* 0x000fe4000f8e0205 */
[----:B------:R-:W-:-:S02]  /*19f60*/  ULOP3.LUT UR17, UR17, UR21, URZ, 0xc0, !UPT ;  /* 0x0000001511117292 */ /* 0x000fc4000f8ec03f */
[----:B------:R-:W-:Y:S02]  /*19f70*/  UIMAD UR5, UR7, UR24, UR19 ;  /* 0x00000018070572a4 */ /* 0x000fe4000f8e0213 */
[----:B------:R-:W-:Y:S01]  /*19f80*/  UISETP.NE.AND UP0, UPT, UR45, URZ, UPT ;  /* 0x0000003f2d00728c */ /* 0x000fe2000bf05270 */
[----:B------:R-:W-:Y:S01]  /*19f90*/  ULDC UR7, c[0x0][0x610] ;  /* 0x0001840000077ab9 */ /* 0x000fe20000000800 */
[----:B------:R-:W-:Y:S02]  /*19fa0*/  UIMAD UR5, UR5, UR20, UR17 ;  /* 0x00000014050572a4 */ /* 0x000fe4000f8e0211 */
[----:B------:R-:W-:-:S04]  /*19fb0*/  UIMAD UR8, UR6, UR7, UR8 ;  /* 0x00000007060872a4 */ /* 0x000fc8000f8e0208 */
[----:B------:R-:W-:Y:S02]  /*19fc0*/  USEL UR6, UR5, UR8, !UP0 ;  /* 0x0000000805067287 */ /* 0x000fe4000c000000 */
[----:B------:R-:W-:-:S04]  /*19fd0*/  USEL UR8, UR8, UR5, !UP0 ;  /* 0x0000000508087287 */ /* 0x000fc8000c000000 */
[----:B------:R-:W-:Y:S02]  /*19fe0*/  IMAD.U32 R3, RZ, RZ, UR6 ;  /* 0x00000006ff037e24 */ /* 0x000fe4000f8e00ff */
[----:B------:R-:W-:-:S07]  /*19ff0*/  IMAD.U32 R4, RZ, RZ, UR8 ;  /* 0x00000008ff047e24 */ /* 0x000fce000f8e00ff */
.L_x_547:
[----:B------:R-:W-:-:S08]  /*1a000*/  NOP ;  /* 0x0000000000007918 */ /* 0x000fd00000000000 */
[----:B0-----:R-:W0:-:S00]  /*1a010*/  USETMAXREG.DEALLOC.CTAPOOL 0x18 ;  /* 0x00000018000079c8 */ /* 0x001e0000080e0500 */
[----:B------:R-:W-:-:S13]  /*1a020*/  ISETP.NE.AND P0, PT, RZ, UR9, PT ;  /* 0x00000009ff007c0c */ /* 0x000fda000bf05270 */
[----:B------:R-:W-:Y:S05]  /*1a030*/  @P0 EXIT ;  /* 0x000000000000094d */ /* 0x000fea0003800000 */
[----:B0-----:R-:W-:Y:S01]  /*1a040*/  LOP3.LUT P0, RZ, R0, 0xff, RZ, 0xc0, !PT ;  /* 0x000000ff00ff7812 */ /* 0x001fe2000780c0ff */
[----:B------:R-:W-:Y:S02]  /*1a050*/  IMAD.MOV.U32 R0, RZ, RZ, 0x1 ;  /* 0x00000001ff007424 */ /* 0x000fe400078e00ff */
[----:B------:R-:W-:-:S10]  /*1a060*/  IMAD.MOV.U32 R6, RZ, RZ, RZ ;  /* 0x000000ffff067224 */ /* 0x000fd400078e00ff */
[----:B------:R-:W-:Y:S05]  /*1a070*/  @!P0 BRA `(.L_x_550) ;  /* 0x0000000c00748947 */ /* 0x000fea0003800000 */
[----:B------:R-:W0:Y:S01]  /*1a080*/  S2R R9, SR_CgaCtaId ;  /* 0x0000000000097919 */ /* 0x000e220000008800 */
[----:B------:R-:W-:Y:S01]  /*1a090*/  ULDC UR4, c[0x0][0x28c] ;  /* 0x0000a30000047ab9 */ /* 0x000fe20000000800 */
[----:B------:R-:W-:Y:S01]  /*1a0a0*/  ULDC UR8, c[0x0][0x658] ;  /* 0x0001960000087ab9 */ /* 0x000fe20000000800 */
[----:B------:R-:W-:Y:S01]  /*1a0b0*/  UIADD3 UR9, UR4, 0x1f, URZ ;  /* 0x0000001f04097890 */ /* 0x000fe2000fffe03f */
[----:B------:R-:W-:Y:S01]  /*1a0c0*/  BSSY B0, `(.L_x_550) ;  /* 0x00000d8000007945 */ /* 0x000fe20003800000 */
[----:B------:R-:W-:Y:S01]  /*1a0d0*/  UMOV UR7, 0xffffffff ;  /* 0xffffffff00077882 */ /* 0x000fe20000000000 */
[----:B------:R-:W-:Y:S01]  /*1a0e0*/  ULDC UR6, c[0x0][0xc] ;  /* 0x0000030000067ab9 */ /* 0x000fe20000000800 */
[----:B------:R-:W-:Y:S01]  /*1a0f0*/  USHF.R.S32.HI UR10, URZ, 0x1f, UR9 ;  /* 0x0000001f3f0a7899 */ /* 0x000fe20008011409 */
[----:B------:R-:W-:Y:S01]  /*1a100*/  IMAD.MOV.U32 R8, RZ, RZ, 0x1 ;  /* 0x00000001ff087424 */ /* 0x000fe200078e00ff */
[----:B------:R-:W-:Y:S01]  /*1a110*/  USHF.L.U32 UR11, UR7, UR8, URZ ;  /* 0x00000008070b7299 */ /* 0x000fe2000800063f */
[----:B------:R-:W-:Y:S01]  /*1a120*/  IMAD.MOV.U32 R0, RZ, RZ, 0x1 ;  /* 0x00000001ff007424 */ /* 0x000fe200078e00ff */
[----:B------:R-:W-:Y:S01]  /*1a130*/  ULDC UR5, c[0x0][0x600] ;  /* 0x0001800000057ab9 */ /* 0x000fe20000000800 */
[----:B------:R-:W-:Y:S01]  /*1a140*/  ULDC UR7, c[0x0][0x10] ;  /* 0x0000040000077ab9 */ /* 0x000fe20000000800 */
[----:B------:R-:W-:Y:S01]  /*1a150*/  UMOV UR12, 0x1 ;  /* 0x00000001000c7882 */ /* 0x000fe20000000000 */
[----:B------:R-:W-:Y:S01]  /*1a160*/  UIADD3 UR4, UR5, -0x1, URZ ;  /* 0xffffffff05047890 */ /* 0x000fe2000fffe03f */
[----:B------:R-:W-:Y:S01]  /*1a170*/  IMAD.MOV.U32 R6, RZ, RZ, RZ ;  /* 0x000000ffff067224 */ /* 0x000fe200078e00ff */
[----:B------:R-:W-:-:S02]  /*1a180*/  UIMAD.WIDE.U32 UR6, UR6, UR7, URZ ;  /* 0x00000007060672a5 */ /* 0x000fc4000f8e003f */
[----:B------:R-:W-:Y:S02]  /*1a190*/  ULEA.HI UR10, UR10, UR9, URZ, 0x5 ;  /* 0x000000090a0a7291 */ /* 0x000fe4000f8f283f */
[----:B------:R-:W-:Y:S02]  /*1a1a0*/  USHF.L.U32 UR5, UR12, UR8, URZ ;  /* 0x000000080c057299 */ /* 0x000fe4000800063f */
[----:B------:R-:W-:Y:S01]  /*1a1b0*/  USHF.R.S32.HI UR18, URZ, 0x5, UR10 ;  /* 0x000000053f127899 */ /* 0x000fe2000801140a */
[----:B------:R-:W-:Y:S01]  /*1a1c0*/  ULDC UR8, c[0x0][0x14] ;  /* 0x0000050000087ab9 */ /* 0x000fe20000000800 */
[----:B------:R-:W-:Y:S02]  /*1a1d0*/  ULOP3.LUT UR21, UR40, 0x2, URZ, 0xfc, !UPT ;  /* 0x0000000228157892 */ /* 0x000fe4000f8efc3f */
[----:B------:R-:W-:Y:S02]  /*1a1e0*/  UIMAD.WIDE.U32 UR22, UR6, UR8, URZ ;  /* 0x00000008061672a5 */ /* 0x000fe4000f8e003f */
[----:B------:R-:W-:-:S02]  /*1a1f0*/  UIMAD UR13, UR7, UR8, URZ ;  /* 0x00000008070d72a4 */ /* 0x000fc4000f8e023f */
[----:B------:R-:W-:Y:S01]  /*1a200*/  ULOP3.LUT UR19, URZ, UR11, URZ, 0x33, !UPT ;  /* 0x0000000b3f137292 */ /* 0x000fe2000f8e333f */
[C---:B0-----:R-:W-:Y:S01]  /*1a210*/  IMAD.SHL.U32 R16, R9.reuse, 0x80, RZ ;  /* 0x0000008009107824 */ /* 0x041fe200078e00ff */
[----:B------:R-:W-:Y:S01]  /*1a220*/  SHF.L.U32 R9, R9, 0xc, RZ ;  /* 0x0000000c09097819 */ /* 0x000fe200000006ff */
[----:B------:R-:W-:Y:S02]  /*1a230*/  UIADD3 UR13, UR23, UR13, URZ ;  /* 0x0000000d170d7290 */ /* 0x000fe4000fffe03f */
[----:B------:R-:W-:Y:S01]  /*1a240*/  UIADD3 UR26, UR18, 0x1, URZ ;  /* 0x00000001121a7890 */ /* 0x000fe2000fffe03f */
[----:B------:R-:W-:Y:S01]  /*1a250*/  LOP3.LUT R16, R16, 0x80, RZ, 0xc0, !PT ;  /* 0x0000008010107812 */ /* 0x000fe200078ec0ff */
[----:B------:R-:W-:Y:S01]  /*1a260*/  ULDC.64 UR24, c[0x0][0x198] ;  /* 0x0000660000187ab9 */ /* 0x000fe20000000a00 */
[----:B------:R-:W-:-:S09]  /*1a270*/  LOP3.LUT R9, R9, 0x1000, RZ, 0xc0, !PT ;  /* 0x0000100009097812 */ /* 0x000fd200078ec0ff */
.L_x_561:
[----:B------:R-:W-:-:S03]  /*1a280*/  UMOV UR6, 0xffffffff ;  /* 0xffffffff00067882 */ /* 0x000fc60000000000 */
[----:B------:R-:W-:Y:S05]  /*1a290*/  BRA.DIV UR6, `(.L_x_551) ;  /* 0x0000000e06fc7947 */ /* 0x000fea000b800000 */
[----:B------:R-:W-:-:S13]  /*1a2a0*/  ELECT P6, URZ, PT ;  /* 0x00000000003f782f */ /* 0x000fda00038c0000 */
.L_x_573:
[----:B------:R-:W0:Y:S01]  /*1a2b0*/  LDC R2, c[0x0][0x28c] ;  /* 0x0000a300ff027b82 */ /* 0x000e220000000800 */
[----:B------:R-:W-:Y:S01]  /*1a2c0*/  BSSY B1, `(.L_x_552) ;  /* 0x000003a000017945 */ /* 0x000fe20003800000 */
[----:B0-----:R-:W-:-:S13]  /*1a2d0*/  ISETP.LT.OR P6, PT, R2, 0x1, !P6 ;  /* 0x000000010200780c */ /* 0x001fda00077c1670 */
[----:B------:R-:W-:Y:S05]  /*1a2e0*/  @P6 BRA `(.L_x_553) ;  /* 0x0000000000dc6947 */ /* 0x000fea0003800000 */
[----:B------:R-:W-:Y:S02]  /*1a2f0*/  IMAD R2, R3, 0x100, R16 ;  /* 0x0000010003027824 */ /* 0x000fe400078e0210 */
[----:B------:R-:W-:Y:S02]  /*1a300*/  IMAD.SHL.U32 R3, R4, 0x100, RZ ;  /* 0x0000010004037824 */ /* 0x000fe400078e00ff */
[----:B------:R-:W-:Y:S02]  /*1a310*/  IMAD.MOV.U32 R11, RZ, RZ, RZ ;  /* 0x000000ffff0b7224 */ /* 0x000fe400078e00ff */
[----:B------:R-:W-:Y:S02]  /*1a320*/  IMAD.U32 R13, RZ, RZ, UR26 ;  /* 0x0000001aff0d7e24 */ /* 0x000fe4000f8e00ff */
[----:B------:R-:W-:Y:S02]  /*1a330*/  IMAD.MOV.U32 R4, RZ, RZ, R0 ;  /* 0x000000ffff047224 */ /* 0x000fe400078e0000 */
[----:B------:R-:W-:-:S07]  /*1a340*/  IMAD.MOV.U32 R12, RZ, RZ, R6 ;  /* 0x000000ffff0c7224 */ /* 0x000fce00078e0006 */
.L_x_556:
[----:B------:R-:W0:Y:S01]  /*1a350*/  S2R R14, SR_CgaCtaId ;  /* 0x00000000000e7919 */ /* 0x000e220000008800 */
[----:B------:R-:W-:Y:S01]  /*1a360*/  MOV R5, 0x400 ;  /* 0x0000040000057802 */ /* 0x000fe20000000f00 */
[----:B------:R-:W1:Y:S03]  /*1a370*/  S2R R7, SR_TID.X ;  /* 0x0000000000077919 */ /* 0x000e660000002100 */
[----:B0-----:R-:W-:Y:S02]  /*1a380*/  LEA R15, R14, R5, 0x18 ;  /* 0x000000050e0f7211 */ /* 0x001fe400078ec0ff */
[----:B------:R-:W-:Y:S02]  /*1a390*/  SHF.L.U32 R14, R4, 0x1f, RZ ;  /* 0x0000001f040e7819 */ /* 0x000fe400000006ff */
[----:B-1----:R-:W-:Y:S01]  /*1a3a0*/  LOP3.LUT P1, RZ, R7, 0x7f, RZ, 0xc0, !PT ;  /* 0x0000007f07ff7812 */ /* 0x002fe2000782c0ff */
[----:B------:R-:W-:-:S04]  /*1a3b0*/  IMAD R5, R12, 0x8, R15 ;  /* 0x000000080c057824 */ /* 0x000fc800078e020f */
[----:B------:R-:W0:Y:S02]  /*1a3c0*/  SYNCS.PHASECHK.TRANS64.TRYWAIT P0, [R5+URZ+0x28], R14 ;  /* 0x0000280e050075a7 */ /* 0x000e24000800017f */
[----:B0-----:R-:W-:Y:S06]  /*1a3d0*/  @!P0 BRA `(.L_x_554) ;  /* 0x0000000c00cc8947 */ /* 0x001fec0003800000 */
.L_x_574:
[----:B0-----:R-:W0:Y:S01]  /*1a3e0*/  @!P1 LDC R14, c[0x0][0x500] ;  /* 0x00014000ff0e9b82 */ /* 0x001e220000000800 */
[----:B------:R-:W-:-:S04]  /*1a3f0*/  UPRMT UR6, UR21, 0x9910, URZ ;  /* 0x0000991015067896 */ /* 0x000fc8000800003f */
[----:B------:R-:W-:-:S06]  /*1a400*/  UISETP.NE.AND UP0, UPT, UR6, 0x2, UPT ;  /* 0x000000020600788c */ /* 0x000fcc000bf05270 */
[----:B------:R-:W-:Y:S01]  /*1a410*/  PLOP3.LUT P0, PT, PT, PT, UP0, 0x80, 0x0 ;  /* 0x000000000000781c */ /* 0x000fe20003f0f008 */
[----:B0-----:R0:W-:-:S12]  /*1a420*/  @!P1 SYNCS.ARRIVE.TRANS64 RZ, [R5+URZ], R14 ;  /* 0x0000000e05ff99a7 */ /* 0x0011d8000800003f */
[----:B------:R-:W-:Y:S05]  /*1a430*/  @P0 BRA `(.L_x_555) ;  /* 0x0000000000040947 */ /* 0x000fea0003800000 */
[----:B------:R-:W-:Y:S01]  /*1a440*/  BPT.TRAP 0x1 ;  /* 0x000000040000795c */ /* 0x000fe20000300000 */
.L_x_555:
[C---:B------:R-:W-:Y:S01]  /*1a450*/  IMAD R7, R12.reuse, 0x8000, R15 ;  /* 0x000080000c077824 */ /* 0x040fe200078e020f */
[----:B------:R-:W-:Y:S01]  /*1a460*/  R2UR UR9, R5 ;  /* 0x00000000050972ca */ /* 0x000fe200000e0000 */
[----:B------:R-:W-:Y:S01]  /*1a470*/  VIADD R13, R13, 0xffffffff ;  /* 0xffffffff0d0d7836 */ /* 0x000fe20000000000 */
[----:B------:R-:W-:Y:S01]  /*1a480*/  UIADD3 UR6, UP0, UR24, 0xf0, URZ ;  /* 0x000000f018067890 */ /* 0x000fe2000ff1e03f */
[----:B------:R-:W-:Y:S01]  /*1a490*/  R2UR UR11, R3 ;  /* 0x00000000030b72ca */ /* 0x000fe200000e0000 */
[----:B------:R-:W-:Y:S01]  /*1a4a0*/  UIADD3 UR28, UP1, UR24, 0x1f0, URZ ;  /* 0x000001f0181c7890 */ /* 0x000fe2000ff3e03f */
[----:B------:R-:W-:Y:S01]  /*1a4b0*/  R2UR UR7, R7 ;  /* 0x00000000070772ca */ /* 0x000fe200000e0000 */
[----:B------:R-:W-:Y:S01]  /*1a4c0*/  IMAD R7, R12, 0x2000, R9 ;  /* 0x000020000c077824 */ /* 0x000fe200078e0209 */
[----:B------:R-:W-:Y:S01]  /*1a4d0*/  R2UR UR10, R11 ;  /* 0x000000000b0a72ca */ /* 0x000fe200000e0000 */
[----:B------:R-:W-:Y:S01]  /*1a4e0*/  UIADD3.X UR29, URZ, UR25, URZ, UP1, !UPT ;  /* 0x000000193f1d7290 */ /* 0x000fe20008ffe43f */
[----:B------:R-:W-:Y:S01]  /*1a4f0*/  R2UR UR12, R10 ;  /* 0x000000000a0c72ca */ /* 0x000fe200000e0000 */
[----:B------:R-:W-:Y:S01]  /*1a500*/  IMAD R7, R7, 0x4, R15 ;  /* 0x0000000407077824 */ /* 0x000fe200078e020f */
[----:B------:R-:W-:Y:S01]  /*1a510*/  R2UR UR20, R2 ;  /* 0x00000000021472ca */ /* 0x000fe200000e0000 */
[----:B------:R-:W-:Y:S01]  /*1a520*/  UMOV UR14, 0x0 ;  /* 0x00000000000e7882 */ /* 0x000fe20000000000 */
[----:B------:R-:W-:Y:S01]  /*1a530*/  ISETP.GT.AND P1, PT, R13, 0x1, PT ;  /* 0x000000010d00780c */ /* 0x000fe20003f24270 */
[----:B------:R-:W-:Y:S01]  /*1a540*/  UMOV UR15, 0x10000000 ;  /* 0x10000000000f7882 */ /* 0x000fe20000000000 */
[----:B------:R-:W-:Y:S01]  /*1a550*/  R2UR UR8, R7 ;  /* 0x00000000070872ca */ /* 0x000fe200000e0000 */
[----:B------:R-:W-:Y:S01]  /*1a560*/  UMOV UR27, 0x30000 ;  /* 0x00030000001b7882 */ /* 0x000fe20000000000 */
[----:B------:R-:W-:Y:S01]  /*1a570*/  IADD3 R12, R12, 0x1, RZ ;  /* 0x000000010c0c7810 */ /* 0x000fe20007ffe0ff */
[----:B------:R-:W-:Y:S01]  /*1a580*/  UIADD3 UR16, UR7, 0x100, URZ ;  /* 0x0000010007107890 */ /* 0x000fe2000fffe03f */
[----:B------:R-:W-:Y:S01]  /*1a590*/  VIADD R11, R11, 0x20 ;  /* 0x000000200b0b7836 */ /* 0x000fe20000000000 */
[----:B------:R-:W-:Y:S01]  /*1a5a0*/  UIADD3.X UR7, URZ, UR25, URZ, UP0, !UPT ;  /* 0x000000193f077290 */ /* 0x000fe200087fe43f */
[----:B------:R-:W-:-:S04]  /*1a5b0*/  ISETP.NE.AND P0, PT, R12, 0x5, PT ;  /* 0x000000050c00780c */ /* 0x000fc80003f05270 */
[----:B0-----:R-:W-:Y:S02]  /*1a5c0*/  SEL R5, RZ, 0x1, P0 ;  /* 0x00000001ff057807 */ /* 0x001fe40000000000 */
[----:B------:R-:W-:Y:S01]  /*1a5d0*/  SEL R12, R12, RZ, P0 ;  /* 0x000000ff0c0c7207 */ /* 0x000fe20000000000 */
[----:B------:R-:W-:Y:S01]  /*1a5e0*/  UIADD3 UR17, UR8, 0x28100, URZ ;  /* 0x0002810008117890 */ /* 0x000fe2000fffe03f */
[----:B------:R-:W-:Y:S02]  /*1a5f0*/  LOP3.LUT R4, R4, R5, RZ, 0x3c, !PT ;  /* 0x0000000504047212 */ /* 0x000fe400078e3cff */
[----:B------:R-:W-:Y:S02]  /*1a600*/  UMOV UR8, UR16 ;  /* 0x0000001000087c82 */ /* 0x000fe40008000000 */
[----:B------:R0:W-:Y:S02]  /*1a610*/  UTMALDG.3D [UR8], [UR6], desc[UR14] ;  /* 0x00000e08060075b4 */ /* 0x0001e40008011000 */
[----:B0-----:R-:W-:Y:S01]  /*1a620*/  UMOV UR8, UR17 ;  /* 0x0000001100087c82 */ /* 0x001fe20008000000 */
[----:B------:R-:W-:-:S02]  /*1a630*/  UMOV UR11, UR20 ;  /* 0x00000014000b7c82 */ /* 0x000fc40008000000 */
[----:B------:R0:W-:Y:S02]  /*1a640*/  UTMALDG.3D.MULTICAST [UR8], [UR28], UR27, desc[UR14] ;  /* 0x00000e081c0073b4 */ /* 0x0001e4000801181b */
[----:B0-----:R-:W-:Y:S05]  /*1a650*/  @P1 BRA `(.L_x_556) ;  /* 0xfffffffc003c1947 */ /* 0x001fea000383ffff */
.L_x_553:
[----:B------:R-:W-:Y:S05]  /*1a660*/  BSYNC B1 ;  /* 0x0000000000017941 */ /* 0x000fea0003800000 */
.L_x_552:
[----:B------:R-:W2:Y:S01]  /*1a670*/  LDL.LU R15, [R1+0x200] ;  /* 0x00020000010f7983 */ /* 0x000ea20000300800 */
[----:B------:R-:W-:Y:S01]  /*1a680*/  LOP3.LUT P0, RZ, R8, 0xff, RZ, 0xc0, !PT ;  /* 0x000000ff08ff7812 */ /* 0x000fe2000780c0ff */
[----:B------:R-:W-:Y:S01]  /*1a690*/  VIADD R6, R6, UR18 ;  /* 0x0000001206067c36 */ /* 0x000fe20008000000 */
[----:B------:R-:W-:Y:S01]  /*1a6a0*/  ULDC.64 UR6, c[0x0][0x650] ;  /* 0x0001940000067ab9 */ /* 0x000fe20000000a00 */
[----:B------:R-:W3:Y:S01]  /*1a6b0*/  LDL.LU R14, [R1+0x204] ;  /* 0x00020400010e7983 */ /* 0x000ee20000300800 */
[----:B------:R-:W-:Y:S01]  /*1a6c0*/  UISETP.GE.U32.AND UP0, UPT, UR18, 0x5, UPT ;  /* 0x000000051200788c */ /* 0x000fe2000bf06070 */
[----:B------:R-:W-:Y:S01]  /*1a6d0*/  BSSY B1, `(.L_x_557) ;  /* 0x0000074000017945 */ /* 0x000fe20003800000 */
[----:B------:R-:W-:Y:S01]  /*1a6e0*/  IMAD.MOV.U32 R4, RZ, RZ, -0x1 ;  /* 0xffffffffff047424 */ /* 0x000fe200078e00ff */
[----:B------:R-:W-:Y:S01]  /*1a6f0*/  PRMT R8, RZ, 0x7610, R8 ;  /* 0x00007610ff087816 */ /* 0x000fe20000000008 */
[----:B------:R-:W-:Y:S02]  /*1a700*/  IMAD.MOV.U32 R10, RZ, RZ, -0x1 ;  /* 0xffffffffff0a7424 */ /* 0x000fe400078e00ff */
[----:B------:R-:W-:-:S03]  /*1a710*/  PLOP3.LUT P1, PT, PT, PT, UP0, 0x80, 0x0 ;  /* 0x000000000000781c */ /* 0x000fc60003f2f008 */
[----:B------:R-:W0:Y:S01]  /*1a720*/  @P0 S2R R3, SR_CgaCtaId ;  /* 0x0000000000030919 */ /* 0x000e220000008800 */
[----:B------:R-:W-:-:S04]  /*1a730*/  @P0 MOV R2, 0x400 ;  /* 0x0000040000020802 */ /* 0x000fc80000000f00 */
[----:B0-----:R-:W-:-:S04]  /*1a740*/  @P0 LEA R2, R3, R2, 0x18 ;  /* 0x0000000203020211 */ /* 0x001fc800078ec0ff */
[----:B------:R0:W-:Y:S01]  /*1a750*/  @P0 SYNCS.ARRIVE.TRANS64.A1T0 RZ, [R2+URZ+0x68], RZ ;  /* 0x000068ff02ff09a7 */ /* 0x0001e2000810003f */
[----:B------:R-:W-:Y:S01]  /*1a760*/  ISETP.GT.U32.AND P0, PT, R6, 0x4, PT ;  /* 0x000000040600780c */ /* 0x000fe20003f04070 */
[----:B0-----:R-:W-:-:S05]  /*1a770*/  IMAD.U32 R2, RZ, RZ, UR18 ;  /* 0x00000012ff027e24 */ /* 0x001fca000f8e00ff */
[----:B------:R-:W-:Y:S01]  /*1a780*/  ISETP.LT.U32.AND P0, PT, R2, 0x5, P0 ;  /* 0x000000050200780c */ /* 0x000fe20000701070 */
[----:B------:R-:W-:-:S05]  /*1a790*/  IMAD.WIDE.U32 R2, R6, -0x33333333, RZ ;  /* 0xcccccccd06027825 */ /* 0x000fca00078e00ff */
[----:B------:R-:W-:Y:S02]  /*1a7a0*/  SHF.R.U32.HI R5, RZ, 0x2, R3 ;  /* 0x00000002ff057819 */ /* 0x000fe40000011603 */
[----:B------:R-:W-:Y:S02]  /*1a7b0*/  SEL R3, RZ, 0x1, !P0 ;  /* 0x00000001ff037807 */ /* 0x000fe40004000000 */
[----:B------:R-:W-:Y:S01]  /*1a7c0*/  PRMT R2, RZ, 0x7610, R2 ;  /* 0x00007610ff027816 */ /* 0x000fe20000000002 */
[----:B------:R-:W-:Y:S01]  /*1a7d0*/  IMAD R6, R5, -0x5, R6 ;  /* 0xfffffffb05067824 */ /* 0x000fe200078e0206 */
[----:B------:R-:W-:Y:S01]  /*1a7e0*/  LOP3.LUT R0, R0, R3, RZ, 0x3c, !PT ;  /* 0x0000000300007212 */ /* 0x000fe200078e3cff */
[----:B------:R-:W-:-:S03]  /*1a7f0*/  IMAD.MOV.U32 R3, RZ, RZ, -0x1 ;  /* 0xffffffffff037424 */ /* 0x000fc600078e00ff */
[----:B------:R-:W-:Y:S02]  /*1a800*/  @P1 LOP3.LUT R0, R0, 0x1, R5, 0x78, !PT ;  /* 0x0000000100001812 */ /* 0x000fe400078e7805 */
[----:B---3--:R-:W-:-:S04]  /*1a810*/  IADD3 R14, P0, R14, UR22, RZ ;  /* 0x000000160e0e7c10 */ /* 0x008fc8000ff1e0ff */
[----:B--2---:R-:W-:Y:S01]  /*1a820*/  IADD3.X R15, R15, UR13, RZ, P0, !PT ;  /* 0x0000000d0f0f7c10 */ /* 0x004fe200087fe4ff */
[----:B------:R0:W-:Y:S01]  /*1a830*/  STL [R1+0x204], R14 ;  /* 0x0002040e01007387 */ /* 0x0001e20000100800 */
[----:B------:R-:W-:-:S03]  /*1a840*/  ISETP.GE.U32.AND P0, PT, R14, UR6, PT ;  /* 0x000000060e007c0c */ /* 0x000fc6000bf06070 */
[----:B------:R0:W-:Y:S01]  /*1a850*/  STL [R1+0x200], R15 ;  /* 0x0002000f01007387 */ /* 0x0001e20000100800 */
[----:B------:R-:W-:-:S13]  /*1a860*/  ISETP.GE.U32.AND.EX P0, PT, R15, UR7, PT, P0 ;  /* 0x000000070f007c0c */ /* 0x000fda000bf06100 */
[----:B0-----:R-:W-:Y:S05]  /*1a870*/  @P0 BRA `(.L_x_558) ;  /* 0x0000000400640947 */ /* 0x001fea0003800000 */
[----:B------:R-:W0:Y:S01]  /*1a880*/  S2R R7, SR_CTAID.X ;  /* 0x0000000000077919 */ /* 0x000e220000002500 */
[----:B------:R-:W-:Y:S01]  /*1a890*/  ULDC UR6, c[0x0][0x150] ;  /* 0x0000540000067ab9 */ /* 0x000fe20000000800 */
[----:B------:R-:W1:Y:S01]  /*1a8a0*/  LDC R4, c[0x0][0x144] ;  /* 0x00005100ff047b82 */ /* 0x000e620000000800 */
[----:B------:R-:W-:Y:S01]  /*1a8b0*/  UISETP.NE.AND UP0, UPT, UR45, URZ, UPT ;  /* 0x0000003f2d00728c */ /* 0x000fe2000bf05270 */
[----:B------:R-:W2:Y:S01]  /*1a8c0*/  S2R R5, SR_CTAID.Y ;  /* 0x0000000000057919 */ /* 0x000ea20000002600 */
[----:B------:R-:W-:-:S04]  /*1a8d0*/  ULDC UR9, c[0x0][0x630] ;  /* 0x00018c0000097ab9 */ /* 0x000fc80000000800 */
[----:B------:R-:W-:Y:S01]  /*1a8e0*/  PLOP3.LUT P0, PT, PT, PT, UP0, 0x80, 0x0 ;  /* 0x000000000000781c */ /* 0x000fe20003f0f008 */
[----:B------:R-:W3:Y:S01]  /*1a8f0*/  LDC R12, c[0x0][0x148] ;  /* 0x00005200ff0c7b82 */ /* 0x000ee20000000800 */
[----:B0-----:R-:W-:Y:S02]  /*1a900*/  I2FP.F32.U32 R2, R7 ;  /* 0x0000000700027245 */ /* 0x001fe40000201000 */
[----:B--2---:R-:W-:-:S03]  /*1a910*/  I2FP.F32.U32 R3, R5 ;  /* 0x0000000500037245 */ /* 0x004fc60000201000 */
[----:B------:R-:W-:Y:S01]  /*1a920*/  FMUL R2, R2, UR6 ;  /* 0x0000000602027c20 */ /* 0x000fe20008400000 */
[----:B------:R-:W-:Y:S02]  /*1a930*/  ULDC UR6, c[0x0][0x154] ;  /* 0x0000550000067ab9 */ /* 0x000fe40000000800 */
[----:B------:R-:W-:Y:S01]  /*1a940*/  FMUL R10, R3, UR6 ;  /* 0x00000006030a7c20 */ /* 0x000fe20008400000 */
[----:B------:R-:W-:Y:S02]  /*1a950*/  ULDC.64 UR6, c[0x0][0x628] ;  /* 0x00018a0000067ab9 */ /* 0x000fe40000000a00 */
[----:B------:R-:W0:Y:S08]  /*1a960*/  F2I.U32.TRUNC.NTZ R2, R2 ;  /* 0x0000000200027305 */ /* 0x000e30000020f000 */
[----:B------:R-:W2:Y:S01]  /*1a970*/  F2I.U32.TRUNC.NTZ R10, R10 ;  /* 0x0000000a000a7305 */ /* 0x000ea2000020f000 */
[----:B0-----:R-:W-:-:S02]  /*1a980*/  IMAD.MOV R3, RZ, RZ, -R2 ;  /* 0x000000ffff037224 */ /* 0x001fc400078e0a02 */
[----:B------:R-:W-:Y:S02]  /*1a990*/  IMAD.MOV.U32 R2, RZ, RZ, R14 ;  /* 0x000000ffff027224 */ /* 0x000fe400078e000e */
[----:B-1----:R-:W-:Y:S02]  /*1a9a0*/  IMAD R7, R4, R3, R7 ;  /* 0x0000000304077224 */ /* 0x002fe400078e0207 */
[----:B--2---:R-:W-:-:S04]  /*1a9b0*/  IMAD.MOV R3, RZ, RZ, -R10 ;  /* 0x000000ffff037224 */ /* 0x004fc800078e0a0a */
[----:B---3--:R-:W-:Y:S01]  /*1a9c0*/  @P0 IMAD R7, R12, R3, R5 ;  /* 0x000000030c070224 */ /* 0x008fe200078e0205 */
[----:B------:R-:W-:Y:S01]  /*1a9d0*/  ISETP.NE.U32.AND P0, PT, RZ, UR6, PT ;  /* 0x00000006ff007c0c */ /* 0x000fe2000bf05070 */
[----:B------:R-:W-:-:S03]  /*1a9e0*/  IMAD.MOV.U32 R3, RZ, RZ, R15 ;  /* 0x000000ffff037224 */ /* 0x000fc600078e000f */
[----:B------:R-:W-:-:S13]  /*1a9f0*/  ISETP.NE.AND.EX P0, PT, RZ, UR7, PT, P0 ;  /* 0x00000007ff007c0c */ /* 0x000fda000bf05300 */
[----:B------:R-:W-:Y:S05]  /*1aa00*/  @!P0 BRA `(.L_x_559) ;  /* 0x0000000000288947 */ /* 0x000fea0003800000 */
[----:B------:R-:W-:Y:S02]  /*1aa10*/  ULDC UR8, c[0x0][0x634] ;  /* 0x00018d0000087ab9 */ /* 0x000fe40000000800 */
[----:B------:R-:W-:-:S05]  /*1aa20*/  IADD3 R3, P0, R14, UR8, RZ ;  /* 0x000000080e037c10 */ /* 0x000fca000ff1e0ff */
[----:B------:R-:W-:-:S04]  /*1aa30*/  IMAD.X R11, RZ, RZ, R15, P0 ;  /* 0x000000ffff0b7224 */ /* 0x000fc800000e060f */
[----:B------:R-:W-:-:S04]  /*1aa40*/  IMAD.WIDE.U32 R4, R11, UR6, RZ ;  /* 0x000000060b047c25 */ /* 0x000fc8000f8e00ff */
[----:B------:R-:W-:-:S04]  /*1aa50*/  IMAD.WIDE.U32 R4, P0, R3, UR7, R4 ;  /* 0x0000000703047c25 */ /* 0x000fc8000f800004 */
[----:B------:R-:W-:-:S04]  /*1aa60*/  IMAD.WIDE.U32 R2, R3, UR6, RZ ;  /* 0x0000000603027c25 */ /* 0x000fc8000f8e00ff */
[----:B------:R-:W-:Y:S01]  /*1aa70*/  IMAD.MOV.U32 R2, RZ, RZ, R5 ;  /* 0x000000ffff027224 */ /* 0x000fe200078e0005 */
[----:B------:R-:W-:Y:S02]  /*1aa80*/  IADD3 RZ, P1, R3, R4, RZ ;  /* 0x0000000403ff7210 */ /* 0x000fe40007f3e0ff */
[----:B------:R-:W-:-:S03]  /*1aa90*/  IADD3.X R3, RZ, RZ, RZ, P0, !PT ;  /* 0x000000ffff037210 */ /* 0x000fc600007fe4ff */
[----:B------:R-:W-:-:S08]  /*1aaa0*/  IMAD.WIDE.U32.X R2, R11, UR7, R2, P1 ;  /* 0x000000070b027c25 */ /* 0x000fd000088e0402 */
.L_x_559:
[--C-:B------:R-:W-:Y:S01]  /*1aab0*/  SHF.R.U64 R10, R2, UR9, R3.reuse ;  /* 0x00000009020a7c19 */ /* 0x100fe20008001203 */
[----:B------:R-:W-:Y:S01]  /*1aac0*/  ULDC.64 UR6, c[0x0][0x620] ;  /* 0x0001880000067ab9 */ /* 0x000fe20000000a00 */
[----:B------:R-:W-:Y:S01]  /*1aad0*/  SHF.R.U32.HI R2, RZ, UR9, R3 ;  /* 0x00000009ff027c19 */ /* 0x000fe20008011603 */
[----:B------:R-:W-:Y:S01]  /*1aae0*/  IMAD.MOV.U32 R3, RZ, RZ, R15 ;  /* 0x000000ffff037224 */ /* 0x000fe200078e000f */
[----:B------:R-:W-:Y:S01]  /*1aaf0*/  IADD3 R11, P0, RZ, -R10, RZ ;  /* 0x8000000aff0b7210 */ /* 0x000fe20007f1e0ff */
[----:B------:R-:W-:-:S04]  /*1ab00*/  ULDC.64 UR8, c[0x0][0x640] ;  /* 0x0001900000087ab9 */ /* 0x000fc80000000a00 */
[----:B------:R-:W-:Y:S01]  /*1ab10*/  IMAD.X R2, RZ, RZ, ~R2, P0 ;  /* 0x000000ffff027224 */ /* 0x000fe200000e0e02 */
[----:B------:R-:W-:-:S03]  /*1ab20*/  ISETP.NE.U32.AND P0, PT, RZ, UR8, PT ;  /* 0x00000008ff007c0c */ /* 0x000fc6000bf05070 */
[----:B------:R-:W-:Y:S01]  /*1ab30*/  IMAD R2, R2, UR6, RZ ;  /* 0x0000000602027c24 */ /* 0x000fe2000f8e02ff */
[----:B------:R-:W-:-:S03]  /*1ab40*/  ISETP.NE.AND.EX P0, PT, RZ, UR9, PT, P0 ;  /* 0x00000009ff007c0c */ /* 0x000fc6000bf05300 */
[----:B------:R-:W-:Y:S02]  /*1ab50*/  IMAD R5, R11, UR7, R2 ;  /* 0x000000070b057c24 */ /* 0x000fe4000f8e0202 */
[----:B------:R-:W-:-:S04]  /*1ab60*/  IMAD.MOV.U32 R2, RZ, RZ, R14 ;  /* 0x000000ffff027224 */ /* 0x000fc800078e000e */
[----:B------:R-:W-:Y:S01]  /*1ab70*/  IMAD.WIDE.U32 R2, R11, UR6, R2 ;  /* 0x000000060b027c25 */ /* 0x000fe2000f8e0002 */
[----:B------:R-:W-:-:S03]  /*1ab80*/  ULDC UR6, c[0x0][0x618] ;  /* 0x0001860000067ab9 */ /* 0x000fc60000000800 */
[----:B------:R-:W-:-:S05]  /*1ab90*/  IMAD.IADD R3, R3, 0x1, R5 ;  /* 0x0000000103037824 */ /* 0x000fca00078e0205 */
[--C-:B------:R-:W-:Y:S02]  /*1aba0*/  SHF.R.U64 R11, R2, UR6, R3.reuse ;  /* 0x00000006020b7c19 */ /* 0x100fe40008001203 */
[----:B------:R-:W-:Y:S01]  /*1abb0*/  SHF.R.U32.HI R2, RZ, UR6, R3 ;  /* 0x00000006ff027c19 */ /* 0x000fe20008011603 */
[----:B------:R-:W-:-:S03]  /*1abc0*/  ULDC UR6, c[0x0][0x608] ;  /* 0x0001820000067ab9 */ /* 0x000fc60000000800 */
[--C-:B------:R-:W-:Y:S02]  /*1abd0*/  SHF.R.U64 R12, R11, UR6, R2.reuse ;  /* 0x000000060b0c7c19 */ /* 0x100fe40008001202 */
[----:B------:R-:W-:Y:S01]  /*1abe0*/  SHF.R.U32.HI R3, RZ, UR6, R2 ;  /* 0x00000006ff037c19 */ /* 0x000fe20008011602 */
[----:B------:R-:W-:-:S03]  /*1abf0*/  ULDC UR6, c[0x0][0x658] ;  /* 0x0001960000067ab9 */ /* 0x000fc60000000800 */
[--C-:B------:R-:W-:Y:S02]  /*1ac00*/  SHF.R.U64 R13, R12, UR6, R3.reuse ;  /* 0x000000060c0d7c19 */ /* 0x100fe40008001203 */
[----:B------:R-:W-:-:S03]  /*1ac10*/  SHF.R.U32.HI R14, RZ, UR6, R3 ;  /* 0x00000006ff0e7c19 */ /* 0x000fc60008011603 */
[----:B------:R-:W-:Y:S02]  /*1ac20*/  IMAD.MOV.U32 R2, RZ, RZ, R13 ;  /* 0x000000ffff027224 */ /* 0x000fe400078e000d */
[----:B------:R-:W-:Y:S01]  /*1ac30*/  IMAD.MOV.U32 R3, RZ, RZ, R14 ;  /* 0x000000ffff037224 */ /* 0x000fe200078e000e */
[----:B------:R-:W-:Y:S06]  /*1ac40*/  @!P0 BRA `(.L_x_560) ;  /* 0x0000000000288947 */ /* 0x000fec0003800000 */
[----:B------:R-:W-:Y:S02]  /*1ac50*/  ULDC UR6, c[0x0][0x64c] ;  /* 0x0001930000067ab9 */ /* 0x000fe40000000800 */
[----:B------:R-:W-:-:S05]  /*1ac60*/  IADD3 R3, P0, R13, UR6, RZ ;  /* 0x000000060d037c10 */ /* 0x000fca000ff1e0ff */
[----:B------:R-:W-:-:S04]  /*1ac70*/  IMAD.X R14, RZ, RZ, R14, P0 ;  /* 0x000000ffff0e7224 */ /* 0x000fc800000e060e */
[----:B------:R-:W-:-:S04]  /*1ac80*/  IMAD.WIDE.U32 R4, R14, UR8, RZ ;  /* 0x000000080e047c25 */ /* 0x000fc8000f8e00ff */
[----:B------:R-:W-:-:S04]  /*1ac90*/  IMAD.WIDE.U32 R4, P0, R3, UR9, R4 ;  /* 0x0000000903047c25 */ /* 0x000fc8000f800004 */
[----:B------:R-:W-:-:S04]  /*1aca0*/  IMAD.WIDE.U32 R2, R3, UR8, RZ ;  /* 0x0000000803027c25 */ /* 0x000fc8000f8e00ff */
[----:B------:R-:W-:Y:S01]  /*1acb0*/  IMAD.MOV.U32 R2, RZ, RZ, R5 ;  /* 0x000000ffff027224 */ /* 0x000fe200078e0005 */
[----:B------:R-:W-:Y:S01]  /*1acc0*/  IADD3 RZ, P1, R3, R4, RZ ;  /* 0x0000000403ff7210 */ /* 0x000fe20007f3e0ff */
[----:B------:R-:W-:-:S04]  /*1acd0*/  IMAD.X R3, RZ, RZ, RZ, P0 ;  /* 0x000000ffff037224 */ /* 0x000fc800000e06ff */
[----:B------:R-:W-:-:S08]  /*1ace0*/  IMAD.WIDE.U32.X R2, R14, UR9, R2, P1 ;  /* 0x000000090e027c25 */ /* 0x000fd000088e0402 */
.L_x_560:
[----:B------:R-:W-:Y:S01]  /*1acf0*/  ULDC UR6, c[0x0][0x648] ;  /* 0x0001920000067ab9 */ /* 0x000fe20000000800 */
[----:B------:R-:W-:Y:S01]  /*1ad00*/  LOP3.LUT R12, R12, UR19, RZ, 0xc0, !PT ;  /* 0x000000130c0c7c12 */ /* 0x000fe2000f8ec0ff */
[----:B------:R-:W-:Y:S01]  /*1ad10*/  UISETP.NE.AND UP0, UPT, UR45, URZ, UPT ;  /* 0x0000003f2d00728c */ /* 0x000fe2000bf05270 */
[----:B------:R-:W-:Y:S01]  /*1ad20*/  SHF.R.U64 R3, R2, UR6, R3 ;  /* 0x0000000602037c19 */ /* 0x000fe20008001203 */
[----:B------:R-:W-:Y:S01]  /*1ad30*/  ULDC UR6, c[0x0][0x638] ;  /* 0x00018e0000067ab9 */ /* 0x000fe20000000800 */
[----:B------:R-:W-:-:S03]  /*1ad40*/  LOP3.LUT R4, R11, UR4, RZ, 0xc0, !PT ;  /* 0x000000040b047c12 */ /* 0x000fc6000f8ec0ff */
[----:B------:R-:W-:Y:S01]  /*1ad50*/  IMAD.MOV R2, RZ, RZ, -R3 ;  /* 0x000000ffff027224 */ /* 0x000fe200078e0a03 */
[----:B------:R-:W-:Y:S01]  /*1ad60*/  PLOP3.LUT P0, PT, PT, PT, UP0, 0x40, 0x0 ;  /* 0x000000000000781c */ /* 0x000fe20003f0e808 */
[----:B------:R-:W-:Y:S01]  /*1ad70*/  IMAD R12, R3, UR5, R12 ;  /* 0x00000005030c7c24 */ /* 0x000fe2000f8e020c */
[----:B------:R-:W-:Y:S01]  /*1ad80*/  PLOP3.LUT P1, PT, PT, PT, UP0, 0x40, 0x0 ;  /* 0x000000000000781c */ /* 0x000fe20003f2e808 */
[----:B------:R-:W-:Y:S01]  /*1ad90*/  IMAD R13, R2, UR6, R13 ;  /* 0x00000006020d7c24 */ /* 0x000fe2000f8e020d */
[----:B------:R-:W-:Y:S01]  /*1ada0*/  ULDC UR6, c[0x0][0x610] ;  /* 0x0001840000067ab9 */ /* 0x000fe20000000800 */
[----:B------:R-:W-:Y:S02]  /*1adb0*/  IMAD.MOV.U32 R2, RZ, RZ, 0x1 ;  /* 0x00000001ff027424 */ /* 0x000fe400078e00ff */
[----:B------:R-:W-:Y:S01]  /*1adc0*/  IMAD R7, R12, UR6, R7 ;  /* 0x000000060c077c24 */ /* 0x000fe2000f8e0207 */
[----:B------:R-:W-:Y:S02]  /*1add0*/  ULDC UR6, c[0x0][0x600] ;  /* 0x0001800000067ab9 */ /* 0x000fe40000000800 */
[----:B------:R-:W-:-:S05]  /*1ade0*/  IMAD R4, R13, UR6, R4 ;  /* 0x000000060d047c24 */ /* 0x000fca000f8e0204 */
[----:B------:R-:W-:Y:S02]  /*1adf0*/  SEL R3, R4, R7, P0 ;  /* 0x0000000704037207 */ /* 0x000fe40000000000 */
[----:B------:R-:W-:-:S07]  /*1ae00*/  SEL R4, R7, R4, P1 ;  /* 0x0000000407047207 */ /* 0x000fce0000800000 */
.L_x_558:
[----:B------:R-:W-:Y:S05]  /*1ae10*/  BSYNC B1 ;  /* 0x0000000000017941 */ /* 0x000fea0003800000 */
.L_x_557:
[----:B------:R-:W-:-:S13]  /*1ae20*/  LOP3.LUT P0, RZ, R2, 0xff, RZ, 0xc0, !PT ;  /* 0x000000ff02ff7812 */ /* 0x000fda000780c0ff */
[----:B------:R-:W-:Y:S05]  /*1ae30*/  @P0 BRA `(.L_x_561) ;  /* 0xfffffff400100947 */ /* 0x000fea000383ffff */
[----:B------:R-:W-:Y:S05]  /*1ae40*/  BSYNC B0 ;  /* 0x0000000000007941 */ /* 0x000fea0003800000 */
.L_x_550:
[----:B------:R-:W-:-:S03]  /*1ae50*/  UMOV UR6, 0xffffffff ;  /* 0xffffffff00067882 */ /* 0x000fc60000000000 */
[----:B------:R-:W-:Y:S05]  /*1ae60*/  BRA.DIV UR6, `(.L_x_562) ;  /* 0x00000006063c7947 */ /* 0x000fea000b800000 */
[----:B------:R-:W-:-:S13]  /*1ae70*/  ELECT P6, URZ, PT ;  /* 0x00000000003f782f */ /* 0x000fda00038c0000 */
.L_x_577:
[----:B------:R-:W-:Y:S04]  /*1ae80*/  BSSY B0, `(.L_x_563) ;  /* 0x0000035000007945 */ /* 0x000fe80003800000 */
[----:B------:R-:W-:Y:S05]  /*1ae90*/  @!P6 BRA `(.L_x_564) ;  /* 0x0000000000cce947 */ /* 0x000fea0003800000 */
[----:B------:R-:W-:-:S04]  /*1aea0*/  ULOP3.LUT UR6, UR40, 0x2, URZ, 0xfc, !UPT ;  /* 0x0000000228067892 */ /* 0x000fc8000f8efc3f */
[----:B------:R-:W-:-:S06]  /*1aeb0*/  UISETP.NE.AND UP0, UPT, UR6, 0x3, UPT ;  /* 0x000000030600788c */ /* 0x000fcc000bf05270 */
[----:B------:R-:W-:-:S13]  /*1aec0*/  PLOP3.LUT P0, PT, PT, PT, UP0, 0x80, 0x0 ;  /* 0x000000000000781c */ /* 0x000fda0003f0f008 */
[----:B------:R-:W-:Y:S05]  /*1aed0*/  @!P0 BRA `(.L_x_565) ;  /* 0x0000000000048947 */ /* 0x000fea0003800000 */
[----:B------:R-:W-:Y:S01]  /*1aee0*/  BPT.TRAP 0x1 ;  /* 0x000000040000795c */ /* 0x000fe20000300000 */
.L_x_565:
[----:B------:R-:W0:Y:S01]  /*1aef0*/  S2R R3, SR_CgaCtaId ;  /* 0x0000000000037919 */ /* 0x000e220000008800 */
[----:B------:R-:W-:-:S04]  /*1af00*/  MOV R2, 0x400 ;  /* 0x0000040000027802 */ /* 0x000fc80000000f00 */
[----:B0-----:R-:W-:Y:S02]  /*1af10*/  LEA R3, R3, R2, 0x18 ;  /* 0x0000000203037211 */ /* 0x001fe400078ec0ff */
[----:B------:R-:W-:Y:S02]  /*1af20*/  SHF.L.U32 R2, R0, 0x1f, RZ ;  /* 0x0000001f00027819 */ /* 0x000fe400000006ff */
[----:B------:R-:W-:-:S05]  /*1af30*/  IADD3 R3, R3, 0x28, RZ ;  /* 0x0000002803037810 */ /* 0x000fca0007ffe0ff */
[----:B------:R-:W-:-:S04]  /*1af40*/  IMAD R5, R6, 0x8, R3 ;  /* 0x0000000806057824 */ /* 0x000fc800078e0203 */
[----:B------:R-:W0:Y:S02]  /*1af50*/  SYNCS.PHASECHK.TRANS64.TRYWAIT P0, [R5+URZ], R2 ;  /* 0x00000002050075a7 */ /* 0x000e24000800017f */
[----:B0-----:R-:W-:Y:S05]  /*1af60*/  @!P0 BRA `(.L_x_566) ;  /* 0x00000004001c8947 */ /* 0x001fea0003800000 */
.L_x_578:
[----:B------:R-:W-:-:S05]  /*1af70*/  VIADD R6, R6, 0x1 ;  /* 0x0000000106067836 */ /* 0x000fca0000000000 */
[----:B------:R-:W-:-:S04]  /*1af80*/  ISETP.NE.AND P0, PT, R6, 0x5, PT ;  /* 0x000000050600780c */ /* 0x000fc80003f05270 */
[----:B0-----:R-:W-:Y:S02]  /*1af90*/  SEL R5, RZ, 0x1, P0 ;  /* 0x00000001ff057807 */ /* 0x001fe40000000000 */
[----:B------:R-:W-:Y:S02]  /*1afa0*/  SEL R6, R6, RZ, P0 ;  /* 0x000000ff06067207 */ /* 0x000fe40000000000 */
[----:B------:R-:W-:-:S03]  /*1afb0*/  LOP3.LUT R5, R0, R5, RZ, 0x3c, !PT ;  /* 0x0000000500057212 */ /* 0x000fc600078e3cff */
[----:B------:R-:W-:Y:S01]  /*1afc0*/  IMAD R7, R6, 0x8, R3 ;  /* 0x0000000806077824 */ /* 0x000fe200078e0203 */
[----:B------:R-:W-:-:S04]  /*1afd0*/  SHF.L.U32 R0, R5, 0x1f, RZ ;  /* 0x0000001f05007819 */ /* 0x000fc800000006ff */
[----:B------:R-:W0:Y:S02]  /*1afe0*/  SYNCS.PHASECHK.TRANS64.TRYWAIT P0, [R7+URZ], R0 ;  /* 0x00000000070075a7 */ /* 0x000e24000800017f */
[----:B0-----:R-:W-:Y:S05]  /*1aff0*/  @!P0 BRA `(.L_x_567) ;  /* 0x00000004000c8947 */ /* 0x001fea0003800000 */
.L_x_579:
[----:B0-----:R-:W-:-:S05]  /*1b000*/  VIADD R0, R6, 0x1 ;  /* 0x0000000106007836 */ /* 0x001fca0000000000 */
[----:B------:R-:W-:-:S04]  /*1b010*/  ISETP.NE.AND P0, PT, R0, 0x5, PT ;  /* 0x000000050000780c */ /* 0x000fc80003f05270 */
[----:B------:R-:W-:Y:S02]  /*1b020*/  SEL R2, RZ, 0x1, P0 ;  /* 0x00000001ff027807 */ /* 0x000fe40000000000 */
[----:B------:R-:W-:Y:S02]  /*1b030*/  SEL R4, R0, RZ, P0 ;  /* 0x000000ff00047207 */ /* 0x000fe40000000000 */
[----:B------:R-:W-:-:S03]  /*1b040*/  LOP3.LUT R5, R5, R2, RZ, 0x3c, !PT ;  /* 0x0000000205057212 */ /* 0x000fc600078e3cff */
[----:B------:R-:W-:Y:S01]  /*1b050*/  IMAD R7, R4, 0x8, R3 ;  /* 0x0000000804077824 */ /* 0x000fe200078e0203 */
[----:B------:R-:W-:-:S04]  /*1b060*/  SHF.L.U32 R0, R5, 0x1f, RZ ;  /* 0x0000001f05007819 */ /* 0x000fc800000006ff */
[----:B------:R-:W0:Y:S02]  /*1b070*/  SYNCS.PHASECHK.TRANS64.TRYWAIT P0, [R7+URZ], R0 ;  /* 0x00000000070075a7 */ /* 0x000e24000800017f */
[----:B0-----:R-:W-:Y:S05]  /*1b080*/  @!P0 BRA `(.L_x_568) ;  /* 0x0000000000fc8947 */ /* 0x001fea0003800000 */
.L_x_580:
        /* <DEDUP_REMOVED lines=9> */
.L_x_581:
[----:B0-----:R-:W-:-:S05]  /*1b120*/  VIADD R0, R4, 0x1 ;  /* 0x0000000104007836 */ /* 0x001fca0000000000 */
[----:B------:R-:W-:-:S04]  /*1b130*/  ISETP.NE.AND P0, PT, R0, 0x5, PT ;  /* 0x000000050000780c */ /* 0x000fc80003f05270 */
[----:B------:R-:W-:Y:S02]  /*1b140*/  SEL R2, RZ, 0x1, P0 ;  /* 0x00000001ff027807 */ /* 0x000fe40000000000 */
[----:B------:R-:W-:Y:S02]  /*1b150*/  SEL R0, R0, RZ, P0 ;  /* 0x000000ff00007207 */ /* 0x000fe40000000000 */
[----:B------:R-:W-:-:S03]  /*1b160*/  LOP3.LUT R2, R5, R2, RZ, 0x3c, !PT ;  /* 0x0000000205027212 */ /* 0x000fc600078e3cff */
[----:B------:R-:W-:Y:S01]  /*1b170*/  IMAD R3, R0, 0x8, R3 ;  /* 0x0000000800037824 */ /* 0x000fe200078e0203 */
[----:B------:R-:W-:-:S07]  /*1b180*/  SHF.L.U32 R0, R2, 0x1f, RZ ;  /* 0x0000001f02007819 */ /* 0x000fce00000006ff */
.L_x_570:
[----:B0-----:R0:W1:Y:S02]  /*1b190*/  SYNCS.PHASECHK.TRANS64.TRYWAIT P0, [R3+URZ], R0 ;  /* 0x00000000030075a7 */ /* 0x001064000800017f */
[----:B-1----:R-:W-:Y:S05]  /*1b1a0*/  @!P0 NANOSLEEP.SYNCS 0x989680 ;  /* 0x009896800000895d */ /* 0x002fea0003900000 */
[----:B------:R-:W1:Y:S02]  /*1b1b0*/  @!P0 SYNCS.PHASECHK.TRANS64 P0, [R3+URZ], R0 ;  /* 0x00000000030085a7 */ /* 0x000e64000800007f */
[----:B-1----:R-:W-:Y:S05]  /*1b1c0*/  @!P0 BRA `(.L_x_570) ;  /* 0xfffffffc00f08947 */ /* 0x002fea000383ffff */
.L_x_564:
[----:B------:R-:W-:Y:S05]  /*1b1d0*/  BSYNC B0 ;  /* 0x0000000000007941 */ /* 0x000fea0003800000 */
.L_x_563:
[----:B------:R-:W-:Y:S05]  /*1b1e0*/  EXIT ;  /* 0x000000000000794d */ /* 0x000fea0003800000 */
.L_x_21:
[----:B-1----:R1:W2:Y:S02]  /*1b1f0*/  SYNCS.PHASECHK.TRANS64.TRYWAIT P1, [R4+URZ], R3 ;  /* 0x00000003040075a7 */ /* 0x0022a4000802017f */
[----:B--2---:R-:W-:Y:S05]  /*1b200*/  @!P1 NANOSLEEP.SYNCS 0x989680 ;  /* 0x009896800000995d */ /* 0x004fea0003900000 */
[----:B------:R-:W2:Y:S02]  /*1b210*/  @!P1 SYNCS.PHASECHK.TRANS64 P1, [R4+URZ], R3 ;  /* 0x00000003040095a7 */ /* 0x000ea4000802007f */
[----:B--2---:R-:W-:Y:S05]  /*1b220*/  @!P1 BRA `(.L_x_21) ;  /* 0xfffffffc00f09947 */ /* 0x004fea000383ffff */
[----:B------:R-:W-:Y:S05]  /*1b230*/  BRA `(.L_x_20) ;  /* 0xfffffe6400387947 */ /* 0x000fea000383ffff */
.L_x_26:
[----:B-1----:R1:W2:Y:S02]  /*1b240*/  SYNCS.PHASECHK.TRANS64.TRYWAIT P1, [R4+URZ], R5 ;  /* 0x00000005040075a7 */ /* 0x0022a4000802017f */
[----:B--2---:R-:W-:Y:S05]  /*1b250*/  @!P1 NANOSLEEP.SYNCS 0x989680 ;  /* 0x009896800000995d */ /* 0x004fea0003900000 */
[----:B------:R-:W2:Y:S02]  /*1b260*/  @!P1 SYNCS.PHASECHK.TRANS64 P1, [R4+URZ], R5 ;  /* 0x00000005040095a7 */ /* 0x000ea4000802007f */
[----:B--2---:R-:W-:Y:S05]  /*1b270*/  @!P1 BRA `(.L_x_26) ;  /* 0xfffffffc00f09947 */ /* 0x004fea000383ffff */
[----:B------:R-:W-:Y:S05]  /*1b280*/  BRA `(.L_x_25) ;  /* 0xfffffe9800c87947 */ /* 0x000fea000383ffff */
.L_x_551:
[----:B------:R-:W-:Y:S01]  /*1b290*/  BSSY B1, `(.L_x_571) ;  /* 0x0000006000017945 */ /* 0x000fe20003800000 */
[----:B------:R-:W-:-:S07]  /*1b2a0*/  IMAD.MOV.U32 R15, RZ, RZ, -0x1 ;  /* 0xffffffffff0f7424 */ /* 0x000fce00078e00ff */
[----:B------:R-:W-:Y:S05]  /*1b2b0*/  WARPSYNC.COLLECTIVE R15, `(.L_x_572) ;  /* 0x000000000f0c7348 */ /* 0x000fea0003c00000 */
[----:B------:R-:W-:Y:S02]  /*1b2c0*/  ELECT P6, UR62, PT ;  /* 0x00000000003e782f */ /* 0x000fe400038c0000 */
[----:B------:R-:W-:Y:S01]  /*1b2d0*/  MOV R14, UR62 ;  /* 0x0000003e000e7c02 */ /* 0x000fe20008000f00 */
[----:B------:R-:W-:Y:S10]  /*1b2e0*/  ENDCOLLECTIVE ;  /* 0x000000000000791b */ /* 0x000ff40003800000 */
.L_x_572:
[----:B------:R-:W-:Y:S05]  /*1b2f0*/  BSYNC B1 ;  /* 0x0000000000017941 */ /* 0x000fea0003800000 */
.L_x_571:
[----:B------:R-:W-:Y:S05]  /*1b300*/  BRA `(.L_x_573) ;  /* 0xffffffec00e87947 */ /* 0x000fea000383ffff */
.L_x_554:
[----:B0-----:R0:W1:Y:S02]  /*1b310*/  SYNCS.PHASECHK.TRANS64.TRYWAIT P0, [R5+URZ+0x28], R14 ;  /* 0x0000280e050075a7 */ /* 0x001064000800017f */
[----:B-1----:R-:W-:Y:S05]  /*1b320*/  @!P0 NANOSLEEP.SYNCS 0x989680 ;  /* 0x009896800000895d */ /* 0x002fea0003900000 */
[----:B------:R-:W1:Y:S02]  /*1b330*/  @!P0 SYNCS.PHASECHK.TRANS64 P0, [R5+URZ+0x28], R14 ;  /* 0x0000280e050085a7 */ /* 0x000e64000800007f */
[----:B-1----:R-:W-:Y:S05]  /*1b340*/  @!P0 BRA `(.L_x_554) ;  /* 0xfffffffc00f08947 */ /* 0x002fea000383ffff */
[----:B------:R-:W-:Y:S05]  /*1b350*/  BRA `(.L_x_574) ;  /* 0xfffffff000207947 */ /* 0x000fea000383ffff */
.L_x_562:
[----:B------:R-:W-:Y:S01]  /*1b360*/  BSSY B0, `(.L_x_575) ;  /* 0x0000006000007945 */ /* 0x000fe20003800000 */
[----:B------:R-:W-:-:S07]  /*1b370*/  IMAD.MOV.U32 R15, RZ, RZ, -0x1 ;  /* 0xffffffffff0f7424 */ /* 0x000fce00078e00ff */
[----:B------:R-:W-:Y:S05]  /*1b380*/  WARPSYNC.COLLECTIVE R15, `(.L_x_576) ;  /* 0x000000000f0c7348 */ /* 0x000fea0003c00000 */
[----:B------:R-:W-:Y:S02]  /*1b390*/  ELECT P6, UR62, PT ;  /* 0x00000000003e782f */ /* 0x000fe400038c0000 */
[----:B------:R-:W-:Y:S01]  /*1b3a0*/  MOV R14, UR62 ;  /* 0x0000003e000e7c02 */ /* 0x000fe20008000f00 */
[----:B------:R-:W-:Y:S10]  /*1b3b0*/  ENDCOLLECTIVE ;  /* 0x000000000000791b */ /* 0x000ff40003800000 */
.L_x_576:
[----:B------:R-:W-:Y:S05]  /*1b3c0*/  BSYNC B0 ;  /* 0x0000000000007941 */ /* 0x000fea0003800000 */
.L_x_575:
[----:B------:R-:W-:Y:S05]  /*1b3d0*/  BRA `(.L_x_577) ;  /* 0xfffffff800a87947 */ /* 0x000fea000383ffff */
.L_x_566:
[----:B0-----:R0:W1:Y:S02]  /*1b3e0*/  SYNCS.PHASECHK.TRANS64.TRYWAIT P0, [R5+URZ], R2 ;  /* 0x00000002050075a7 */ /* 0x001064000800017f */
[----:B-1----:R-:W-:Y:S05]  /*1b3f0*/  @!P0 NANOSLEEP.SYNCS 0x989680 ;  /* 0x009896800000895d */ /* 0x002fea0003900000 */
[----:B------:R-:W1:Y:S02]  /*1b400*/  @!P0 SYNCS.PHASECHK.TRANS64 P0, [R5+URZ], R2 ;  /* 0x00000002050085a7 */ /* 0x000e64000800007f */
[----:B-1----:R-:W-:Y:S05]  /*1b410*/  @!P0 BRA `(.L_x_566) ;  /* 0xfffffffc00f08947 */ /* 0x002fea000383ffff */
[----:B------:R-:W-:Y:S05]  /*1b420*/  BRA `(.L_x_578) ;  /* 0xfffffff800d07947 */ /* 0x000fea000383ffff */
.L_x_567:
[----:B0-----:R0:W1:Y:S02]  /*1b430*/  SYNCS.PHASECHK.TRANS64.TRYWAIT P0, [R7+URZ], R0 ;  /* 0x00000000070075a7 */ /* 0x001064000800017f */
[----:B-1----:R-:W-:Y:S05]  /*1b440*/  @!P0 NANOSLEEP.SYNCS 0x989680 ;  /* 0x009896800000895d */ /* 0x002fea0003900000 */
[----:B------:R-:W1:Y:S02]  /*1b450*/  @!P0 SYNCS.PHASECHK.TRANS64 P0, [R7+URZ], R0 ;  /* 0x00000000070085a7 */ /* 0x000e64000800007f */
[----:B-1----:R-:W-:Y:S05]  /*1b460*/  @!P0 BRA `(.L_x_567) ;  /* 0xfffffffc00f08947 */ /* 0x002fea000383ffff */
[----:B------:R-:W-:Y:S05]  /*1b470*/  BRA `(.L_x_579) ;  /* 0xfffffff800e07947 */ /* 0x000fea000383ffff */
.L_x_568:
[----:B0-----:R0:W1:Y:S02]  /*1b480*/  SYNCS.PHASECHK.TRANS64.TRYWAIT P0, [R7+URZ], R0 ;  /* 0x00000000070075a7 */ /* 0x001064000800017f */
[----:B-1----:R-:W-:Y:S05]  /*1b490*/  @!P0 NANOSLEEP.SYNCS 0x989680 ;  /* 0x009896800000895d */ /* 0x002fea0003900000 */
[----:B------:R-:W1:Y:S02]  /*1b4a0*/  @!P0 SYNCS.PHASECHK.TRANS64 P0, [R7+URZ], R0 ;  /* 0x00000000070085a7 */ /* 0x000e64000800007f */
[----:B-1----:R-:W-:Y:S05]  /*1b4b0*/  @!P0 BRA `(.L_x_568) ;  /* 0xfffffffc00f08947 */ /* 0x002fea000383ffff */
[----:B------:R-:W-:Y:S05]  /*1b4c0*/  BRA `(.L_x_580) ;  /* 0xfffffff800f07947 */ /* 0x000fea000383ffff */
.L_x_569:
[----:B0-----:R0:W1:Y:S02]  /*1b4d0*/  SYNCS.PHASECHK.TRANS64.TRYWAIT P0, [R7+URZ], R0 ;  /* 0x00000000070075a7 */ /* 0x001064000800017f */
[----:B-1----:R-:W-:Y:S05]  /*1b4e0*/  @!P0 NANOSLEEP.SYNCS 0x989680 ;  /* 0x009896800000895d */ /* 0x002fea0003900000 */
[----:B------:R-:W1:Y:S02]  /*1b4f0*/  @!P0 SYNCS.PHASECHK.TRANS64 P0, [R7+URZ], R0 ;  /* 0x00000000070085a7 */ /* 0x000e64000800007f */
[----:B-1----:R-:W-:Y:S05]  /*1b500*/  @!P0 BRA `(.L_x_569) ;  /* 0xfffffffc00f08947 */ /* 0x002fea000383ffff */
[----:B------:R-:W-:Y:S05]  /*1b510*/  BRA `(.L_x_581) ;  /* 0xfffffffc00007947 */ /* 0x000fea000383ffff */
.L_x_582:
[----:B------:R-:W-:-:S00]  /*1b520*/  BRA `(.L_x_582) ;  /* 0xfffffffc00fc7947 */ /* 0x000fc0000383ffff */
[----:B------:R-:W-:-:S00]  /*1b530*/  NOP ;  /* 0x0000000000007918 */ /* 0x000fc00000000000 */
        /* <DEDUP_REMOVED lines=12> */
.L_x_583:


//--------------------- .nv.global.init           --------------------------
	.section	.nv.global.init,"aw",@progbits
.nv.global.init:
	.type		$str$22,@object
	.size		$str$22,($str$23 - $str$22)
$str$22:
        /*0000*/ 	.byte	0x6b, 0x5f, 0x74, 0x69, 0x6c, 0x65, 0x5f, 0x63, 0x6f, 0x75, 0x6e, 0x74, 0x20, 0x3e, 0x3d, 0x20
        /*0010*/ 	.byte	0x31, 0x00
	.type		$str$23,@object
	.size		$str$23,(__unnamed_1 - $str$23)
$str$23:
        /*0012*/ 	.byte	0x2f, 0x74, 0x6d, 0x70, 0x2f, 0x63, 0x75, 0x74, 0x6c, 0x61, 0x73, 0x73, 0x5f, 0x73, 0x77, 0x65
        /*0022*/ 	.byte	0x65, 0x70, 0x5f, 0x73, 0x72, 0x63, 0x2f, 0x69, 0x6e, 0x63, 0x6c, 0x75, 0x64, 0x65, 0x2f, 0x63
        /*0032*/ 	.byte	0x75, 0x74, 0x6c, 0x61, 0x73, 0x73, 0x2f, 0x67, 0x65, 0x6d, 0x6d, 0x2f, 0x63, 0x6f, 0x6c, 0x6c
        /*0042*/ 	.byte	0x65, 0x63, 0x74, 0x69, 0x76, 0x65, 0x2f, 0x73, 0x6d, 0x39, 0x30, 0x5f, 0x6d, 0x6d, 0x61, 0x5f
        /*0052*/ 	.byte	0x74, 0x6d, 0x61, 0x5f, 0x67, 0x6d, 0x6d, 0x61, 0x5f, 0x73, 0x73, 0x5f, 0x77, 0x61, 0x72, 0x70
        /*0062*/ 	.byte	0x73, 0x70, 0x65, 0x63, 0x69, 0x61, 0x6c, 0x69, 0x7a, 0x65, 0x64, 0x2e, 0x68, 0x70, 0x70, 0x00
	.type		__unnamed_1,@object
	.size		__unnamed_1,(.L_0 - __unnamed_1)
__unnamed_1:
        /* <DEDUP_REMOVED lines=179> */
.L_0:


//--------------------- .nv.shared._ZN7cutlass13device_kernelINS_4gemm6kernel13GemmUniversalIN4cute5tupleIJiiiiEEENS1_10collective13CollectiveMmaINS1_34MainloopSm90TmaGmmaWarpSpecializedILi5ENS5_IJNS4_1CILi2EEENSA_ILi1EEESC_EEENS1_35KernelTmaWarpSpecializedCooperativeEEENS5_IJNSA_ILi256EEESG_NSA_ILi32EEEEEENS_10tfloat32_tENS5_IJlSC_lEEESJ_SK_NS4_8TiledMMAINS4_8MMA_AtomIJNS4_4SM904GMMA30MMA_64x256x8_F32TF32TF32_SS_TNILNSO_7ScaleInE1ELSQ_1EEEEEENS4_6LayoutISD_NS5_IJSC_NSA_ILi0EEESU_EEEEENS5_IJNS4_10UnderscoreESX_SX_EEEEENS4_13SM90_TMA_LOADENS4_14ComposedLayoutINS4_7SwizzleILi3ELi4ELi3EEENS4_18smem_ptr_flag_bitsILi32EEENST_INS5_IJNSA_ILi8EEESH_EEENS5_IJSH_SC_EEEEEEEvNS4_8identityENS4_23SM90_TMA_LOAD_MULTICASTES1A_vS1B_EENS_8epilogue10collective6detail29Sm90TmaWarpSpecializedAdapterINS1F_15DefaultEpilogueISJ_SK_SK_NS1E_6thread17LinearCombinationISJ_Li1EffLNS1J_9ScaleType4KindE0ELNS_15FloatRoundStyleE2ESJ_EENS1_15EpilogueDefaultEEEEEvvEEEEvNT_6ParamsE --------------------------
	.section	.nv.shared._ZN7cutlass13device_kernelINS_4gemm6kernel13GemmUniversalIN4cute5tupleIJiiiiEEENS1_10collective13CollectiveMmaINS1_34MainloopSm90TmaGmmaWarpSpecializedILi5ENS5_IJNS4_1CILi2EEENSA_ILi1EEESC_EEENS1_35KernelTmaWarpSpecializedCooperativeEEENS5_IJNSA_ILi256EEESG_NSA_ILi32EEEEEENS_10tfloat32_tENS5_IJlSC_lEEESJ_SK_NS4_8TiledMMAINS4_8MMA_AtomIJNS4_4SM904GMMA30MMA_64x256x8_F32TF32TF32_SS_TNILNSO_7ScaleInE1ELSQ_1EEEEEENS4_6LayoutISD_NS5_IJSC_NSA_ILi0EEESU_EEEEENS5_IJNS4_10UnderscoreESX_SX_EEEEENS4_13SM90_TMA_LOADENS4_14ComposedLayoutINS4_7SwizzleILi3ELi4ELi3EEENS4_18smem_ptr_flag_bitsILi32EEENST_INS5_IJNSA_ILi8EEESH_EEENS5_IJSH_SC_EEEEEEEvNS4_8identityENS4_23SM90_TMA_LOAD_MULTICASTES1A_vS1B_EENS_8epilogue10collective6detail29Sm90TmaWarpSpecializedAdapterINS1F_15DefaultEpilogueISJ_SK_SK_NS1E_6thread17LinearCombinationISJ_Li1EffLNS1J_9ScaleType4KindE0ELNS_15FloatRoundStyleE2ESJ_EENS1_15EpilogueDefaultEEEEEvvEEEEvNT_6ParamsE,"aw",@nobits
	.sectionflags	@""
	.align	16
	.zero		1024


//--------------------- .nv.shared.reserved.0     --------------------------
	.section	.nv.shared.reserved.0,"aw",@nobits
	.weak		__nv_reservedSMEM_offset_0_alias
	.size		__nv_reservedSMEM_offset_0_alias, 0, 0
	.other		__nv_reservedSMEM_offset_0_alias,@"STO_CUDA_RESERVED_SHARED STV_DEFAULT"
__nv_reservedSMEM_offset_0_alias:
	.zero		0


//--------------------- .nv.global                --------------------------
	.section	.nv.global,"aw",@nobits
.nv.global:
	.type		_ZN39_INTERNAL_f043d6d2_4_k_cu_e29cf415_70014cute1_E,@object
	.size		_ZN39_INTERNAL_f043d6d2_4_k_cu_e29cf415_70014cute1_E,(_ZN39_INTERNAL_f043d6d2_4_k_cu_e29cf415_70014cuda3std3__45__cpo6cbeginE - _ZN39_INTERNAL_f043d6d2_4_k_cu_e29cf415_70014cute1_E)
_ZN39_INTERNAL_f043d6d2_4_k_cu_e29cf415_70014cute1_E:
	.zero		1
	.type		_ZN39_INTERNAL_f043d6d2_4_k_cu_e29cf415_70014cuda3std3__45__cpo6cbeginE,@object
	.size		_ZN39_INTERNAL_f043d6d2_4_k_cu_e29cf415_70014cuda3std3__45__cpo6cbeginE,(_ZN39_INTERNAL_f043d6d2_4_k_cu_e29cf415_70014cuda3std3__48in_placeE - _ZN39_INTERNAL_f043d6d2_4_k_cu_e29cf415_70014cuda3std3__45__cpo6cbeginE)
_ZN39_INTERNAL_f043d6d2_4_k_cu_e29cf415_70014cuda3std3__45__cpo6cbeginE:
	.zero		1
	.type		_ZN39_INTERNAL_f043d6d2_4_k_cu_e29cf415_70014cuda3std3__48in_placeE,@object
	.size		_ZN39_INTERNAL_f043d6d2_4_k_cu_e29cf415_70014cuda3std3__48in_placeE,(_ZN39_INTERNAL_f043d6d2_4_k_cu_e29cf415_70014cuda3std6ranges3__45__cpo9iter_moveE - _ZN39_INTERNAL_f043d6d2_4_k_cu_e29cf415_70014cuda3std3__48in_placeE)
_ZN39_INTERNAL_f043d6d2_4_k_cu_e29cf415_70014cuda3std3__48in_placeE:
	.zero		1
	.type		_ZN39_INTERNAL_f043d6d2_4_k_cu_e29cf415_70014cuda3std6ranges3__45__cpo9iter_moveE,@object
	.size		_ZN39_INTERNAL_f043d6d2_4_k_cu_e29cf415_70014cuda3std6ranges3__45__cpo9iter_moveE,(_ZN39_INTERNAL_f043d6d2_4_k_cu_e29cf415_70014cuda3std3__45__cpo5beginE - _ZN39_INTERNAL_f043d6d2_4_k_cu_e29cf415_70014cuda3std6ranges3__45__cpo9iter_moveE)
_ZN39_INTERNAL_f043d6d2_4_k_cu_e29cf415_70014cuda3std6ranges3__45__cpo9iter_moveE:
	.zero		1
	.type		_ZN39_INTERNAL_f043d6d2_4_k_cu_e29cf415_70014cuda3std3__45__cpo5beginE,@object
	.size		_ZN39_INTERNAL_f043d6d2_4_k_cu_e29cf415_70014cuda3std3__45__cpo5beginE,(_ZN39_INTERNAL_f043d6d2_4_k_cu_e29cf415_70014cuda3std3__441_GLOBAL__N__f043d6d2_4_k_cu_e29cf415_70016ignoreE - _ZN39_INTERNAL_f043d6d2_4_k_cu_e29cf415_70014cuda3std3__45__cpo5beginE)
_ZN39_INTERNAL_f043d6d2_4_k_cu_e29cf415_70014cuda3std3__45__cpo5beginE:
	.zero		1
	.type		_ZN39_INTERNAL_f043d6d2_4_k_cu_e29cf415_70014cuda3std3__441_GLOBAL__N__f043d6d2_4_k_cu_e29cf415_70016ignoreE,@object
	.size		_ZN39_INTERNAL_f043d6d2_4_k_cu_e29cf415_70014cuda3std3__441_GLOBAL__N__f043d6d2_4_k_cu_e29cf415_70016ignoreE,(_ZN39_INTERNAL_f043d6d2_4_k_cu_e29cf415_70014cute7productE - _ZN39_INTERNAL_f043d6d2_4_k_cu_e29cf415_70014cuda3std3__441_GLOBAL__N__f043d6d2_4_k_cu_e29cf415_70016ignoreE)
_ZN39_INTERNAL_f043d6d2_4_k_cu_e29cf415_70014cuda3std3__441_GLOBAL__N__f043d6d2_4_k_cu_e29cf415_70016ignoreE:
	.zero		1
	.type		_ZN39_INTERNAL_f043d6d2_4_k_cu_e29cf415_70014cute7productE,@object
	.size		_ZN39_INTERNAL_f043d6d2_4_k_cu_e29cf415_70014cute7productE,(_ZN39_INTERNAL_f043d6d2_4_k_cu_e29cf415_70014cuda3std3__45__cpo3endE - _ZN39_INTERNAL_f043d6d2_4_k_cu_e29cf415_70014cute7productE)
_ZN39_INTERNAL_f043d6d2_4_k_cu_e29cf415_70014cute7productE:
	.zero		1
	.type		_ZN39_INTERNAL_f043d6d2_4_k_cu_e29cf415_70014cuda3std3__45__cpo3endE,@object
	.size		_ZN39_INTERNAL_f043d6d2_4_k_cu_e29cf415_70014cuda3std3__45__cpo3endE,(_ZN39_INTERNAL_f043d6d2_4_k_cu_e29cf415_70014cuda3std3__419piecewise_constructE - _ZN39_INTERNAL_f043d6d2_4_k_cu_e29cf415_70014cuda3std3__45__cpo3endE)
_ZN39_INTERNAL_f043d6d2_4_k_cu_e29cf415_70014cuda3std3__45__cpo3endE:
	.zero		1
	.type		_ZN39_INTERNAL_f043d6d2_4_k_cu_e29cf415_70014cuda3std3__419piecewise_constructE,@object
	.size		_ZN39_INTERNAL_f043d6d2_4_k_cu_e29cf415_70014cuda3std3__419piecewise_constructE,(_ZN39_INTERNAL_f043d6d2_4_k_cu_e29cf415_70014cuda3std3__45__cpo4cendE - _ZN39_INTERNAL_f043d6d2_4_k_cu_e29cf415_70014cuda3std3__419piecewise_constructE)
_ZN39_INTERNAL_f043d6d2_4_k_cu_e29cf415_70014cuda3std3__419piecewise_constructE:
	.zero		1
	.type		_ZN39_INTERNAL_f043d6d2_4_k_cu_e29cf415_70014cuda3std3__45__cpo4cendE,@object
	.size		_ZN39_INTERNAL_f043d6d2_4_k_cu_e29cf415_70014cuda3std3__45__cpo4cendE,(_ZN39_INTERNAL_f043d6d2_4_k_cu_e29cf415_70014cuda3std6ranges3__45__cpo4swapE - _ZN39_INTERNAL_f043d6d2_4_k_cu_e29cf415_70014cuda3std3__45__cpo4cendE)
_ZN39_INTERNAL_f043d6d2_4_k_cu_e29cf415_70014cuda3std3__45__cpo4cendE:
	.zero		1
	.type		_ZN39_INTERNAL_f043d6d2_4_k_cu_e29cf415_70014cuda3std6ranges3__45__cpo4swapE,@object
	.size		_ZN39_INTERNAL_f043d6d2_4_k_cu_e29cf415_70014cuda3std6ranges3__45__cpo4swapE,(.L_8 - _ZN39_INTERNAL_f043d6d2_4_k_cu_e29cf415_70014cuda3std6ranges3__45__cpo4swapE)
_ZN39_INTERNAL_f043d6d2_4_k_cu_e29cf415_70014cuda3std6ranges3__45__cpo4swapE:
	.zero		1
.L_8:


//--------------------- .nv.constant0._ZN7cutlass13device_kernelINS_4gemm6kernel13GemmUniversalIN4cute5tupleIJiiiiEEENS1_10collective13CollectiveMmaINS1_34MainloopSm90TmaGmmaWarpSpecializedILi5ENS5_IJNS4_1CILi2EEENSA_ILi1EEESC_EEENS1_35KernelTmaWarpSpecializedCooperativeEEENS5_IJNSA_ILi256EEESG_NSA_ILi32EEEEEENS_10tfloat32_tENS5_IJlSC_lEEESJ_SK_NS4_8TiledMMAINS4_8MMA_AtomIJNS4_4SM904GMMA30MMA_64x256x8_F32TF32TF32_SS_TNILNSO_7ScaleInE1ELSQ_1EEEEEENS4_6LayoutISD_NS5_IJSC_NSA_ILi0EEESU_EEEEENS5_IJNS4_10UnderscoreESX_SX_EEEEENS4_13SM90_TMA_LOADENS4_14ComposedLayoutINS4_7SwizzleILi3ELi4ELi3EEENS4_18smem_ptr_flag_bitsILi32EEENST_INS5_IJNSA_ILi8EEESH_EEENS5_IJSH_SC_EEEEEEEvNS4_8identityENS4_23SM90_TMA_LOAD_MULTICASTES1A_vS1B_EENS_8epilogue10collective6detail29Sm90TmaWarpSpecializedAdapterINS1F_15DefaultEpilogueISJ_SK_SK_NS1E_6thread17LinearCombinationISJ_Li1EffLNS1J_9ScaleType4KindE0ELNS_15FloatRoundStyleE2ESJ_EENS1_15EpilogueDefaultEEEEEvvEEEEvNT_6ParamsE --------------------------
	.section	.nv.constant0._ZN7cutlass13device_kernelINS_4gemm6kernel13GemmUniversalIN4cute5tupleIJiiiiEEENS1_10collective13CollectiveMmaINS1_34MainloopSm90TmaGmmaWarpSpecializedILi5ENS5_IJNS4_1CILi2EEENSA_ILi1EEESC_EEENS1_35KernelTmaWarpSpecializedCooperativeEEENS5_IJNSA_ILi256EEESG_NSA_ILi32EEEEEENS_10tfloat32_tENS5_IJlSC_lEEESJ_SK_NS4_8TiledMMAINS4_8MMA_AtomIJNS4_4SM904GMMA30MMA_64x256x8_F32TF32TF32_SS_TNILNSO_7ScaleInE1ELSQ_1EEEEEENS4_6LayoutISD_NS5_IJSC_NSA_ILi0EEESU_EEEEENS5_IJNS4_10UnderscoreESX_SX_EEEEENS4_13SM90_TMA_LOADENS4_14ComposedLayoutINS4_7SwizzleILi3ELi4ELi3EEENS4_18smem_ptr_flag_bitsILi32EEENST_INS5_IJNSA_ILi8EEESH_EEENS5_IJSH_SC_EEEEEEEvNS4_8identityENS4_23SM90_TMA_LOAD_MULTICASTES1A_vS1B_EENS_8epilogue10collective6detail29Sm90TmaWarpSpecializedAdapterINS1F_15DefaultEpilogueISJ_SK_SK_NS1E_6thread17LinearCombinationISJ_Li1EffLNS1J_9ScaleType4KindE0ELNS_15FloatRoundStyleE2ESJ_EENS1_15EpilogueDefaultEEEEEvvEEEEvNT_6ParamsE,"a",@progbits
	.sectionflags	@""
	.align	4
.nv.constant0._ZN7cutlass13device_kernelINS_4gemm6kernel13GemmUniversalIN4cute5tupleIJiiiiEEENS1_10collective13CollectiveMmaINS1_34MainloopSm90TmaGmmaWarpSpecializedILi5ENS5_IJNS4_1CILi2EEENSA_ILi1EEESC_EEENS1_35KernelTmaWarpSpecializedCooperativeEEENS5_IJNSA_ILi256EEESG_NSA_ILi32EEEEEENS_10tfloat32_tENS5_IJlSC_lEEESJ_SK_NS4_8TiledMMAINS4_8MMA_AtomIJNS4_4SM904GMMA30MMA_64x256x8_F32TF32TF32_SS_TNILNSO_7ScaleInE1ELSQ_1EEEEEENS4_6LayoutISD_NS5_IJSC_NSA_ILi0EEESU_EEEEENS5_IJNS4_10UnderscoreESX_SX_EEEEENS4_13SM90_TMA_LOADENS4_14ComposedLayoutINS4_7SwizzleILi3ELi4ELi3EEENS4_18smem_ptr_flag_bitsILi32EEENST_INS5_IJNSA_ILi8EEESH_EEENS5_IJSH_SC_EEEEEEEvNS4_8identityENS4_23SM90_TMA_LOAD_MULTICASTES1A_vS1B_EENS_8epilogue10collective6detail29Sm90TmaWarpSpecializedAdapterINS1F_15DefaultEpilogueISJ_SK_SK_NS1E_6thread17LinearCombinationISJ_Li1EffLNS1J_9ScaleType4KindE0ELNS_15FloatRoundStyleE2ESJ_EENS1_15EpilogueDefaultEEEEEvvEEEEvNT_6ParamsE:
	.zero		1664


//--------------------- SYMBOLS --------------------------

	.type		.nv.reservedSmem.offset0,@object
	.size		.nv.reservedSmem.offset0,0x4
	.type		__assertfail,@function
